	.headerflags	@"EF_CUDA_TEXMODE_UNIFIED EF_CUDA_64BIT_ADDRESS EF_CUDA_SM86 EF_CUDA_VIRTUAL_SM(EF_CUDA_SM86)"
	.elftype	@"ET_EXEC"


//--------------------- .nv.info                  --------------------------
	.section	.nv.info,"",@"SHT_CUDA_INFO"
	.align	4


	//----- nvinfo : EIATTR_REGCOUNT
	.align		4
        /*0000*/ 	.byte	0x04, 0x2f
        /*0002*/ 	.short	(.L_2 - .L_1)
	.align		4
.L_1:
        /*0004*/ 	.word	index@(triton_red_fused__to_copy_add_amax_amin_clamp_gelu_mul_reciprocal_17)
        /*0008*/ 	.word	0x0000003b


	//----- nvinfo : EIATTR_MIN_STACK_SIZE
	.align		4
.L_2:
        /*000c*/ 	.byte	0x04, 0x12
        /*000e*/ 	.short	(.L_4 - .L_3)
	.align		4
.L_3:
        /*0010*/ 	.word	index@(triton_red_fused__to_copy_add_amax_amin_clamp_gelu_mul_reciprocal_17)
        /*0014*/ 	.word	0x00000000


	//----- nvinfo : EIATTR_FRAME_SIZE
	.align		4
.L_4:
        /*0018*/ 	.byte	0x04, 0x11
        /*001a*/ 	.short	(.L_6 - .L_5)
	.align		4
.L_5:
        /*001c*/ 	.word	index@(triton_red_fused__to_copy_add_amax_amin_clamp_gelu_mul_reciprocal_17)
        /*0020*/ 	.word	0x00000000


	//----- nvinfo : EIATTR_MIN_STACK_SIZE
	.align		4
.L_6:
        /*0024*/ 	.byte	0x04, 0x12
        /*0026*/ 	.short	(.L_8 - .L_7)
	.align		4
.L_7:
        /*0028*/ 	.word	index@(triton_red_fused__to_copy_add_amax_amin_clamp_gelu_mul_reciprocal_17)
        /*002c*/ 	.word	0x00000000
.L_8:


//--------------------- .nv.info.triton_red_fused__to_copy_add_amax_amin_clamp_gelu_mul_reciprocal_17 --------------------------
	.section	.nv.info.triton_red_fused__to_copy_add_amax_amin_clamp_gelu_mul_reciprocal_17,"",@"SHT_CUDA_INFO"
	.sectionflags	@""
	.align	4


	//----- nvinfo : EIATTR_CUDA_API_VERSION
	.align		4
        /*0000*/ 	.byte	0x04, 0x37
        /*0002*/ 	.short	(.L_10 - .L_9)
.L_9:
        /*0004*/ 	.word	0x0000007c


	//----- nvinfo : EIATTR_SW2861232_WAR
	.align		4
.L_10:
        /*0008*/ 	.byte	0x01, 0x35
	.zero		2


	//----- nvinfo : EIATTR_PARAM_CBANK
	.align		4
        /*000c*/ 	.byte	0x04, 0x0a
        /*000e*/ 	.short	(.L_12 - .L_11)
	.align		4
.L_11:
        /*0010*/ 	.word	index@(.nv.constant0.triton_red_fused__to_copy_add_amax_amin_clamp_gelu_mul_reciprocal_17)
        /*0014*/ 	.short	0x0160
        /*0016*/ 	.short	0x0058


	//----- nvinfo : EIATTR_CBANK_PARAM_SIZE
	.align		4
.L_12:
        /*0018*/ 	.byte	0x03, 0x19
        /*001a*/ 	.short	0x0058


	//----- nvinfo : EIATTR_KPARAM_INFO
	.align		4
        /*001c*/ 	.byte	0x04, 0x17
        /*001e*/ 	.short	(.L_14 - .L_13)
.L_13:
        /*0020*/ 	.word	0x00000000
        /*0024*/ 	.short	0x000b
        /*0026*/ 	.short	0x0050
        /*0028*/ 	.byte	0x00, 0xf4, 0x21, 0x00


	//----- nvinfo : EIATTR_KPARAM_INFO
	.align		4
.L_14:
        /*002c*/ 	.byte	0x04, 0x17
        /*002e*/ 	.short	(.L_16 - .L_15)
.L_15:
        /*0030*/ 	.word	0x00000000
        /*0034*/ 	.short	0x000a
        /*0036*/ 	.short	0x004c
        /*0038*/ 	.byte	0x00, 0xf0, 0x11, 0x00


	//----- nvinfo : EIATTR_KPARAM_INFO
	.align		4
.L_16:
        /*003c*/ 	.byte	0x04, 0x17
        /*003e*/ 	.short	(.L_18 - .L_17)
.L_17:
        /*0040*/ 	.word	0x00000000
        /*0044*/ 	.short	0x0009
        /*0046*/ 	.short	0x0048
        /*0048*/ 	.byte	0x00, 0xf0, 0x11, 0x00


	//----- nvinfo : EIATTR_KPARAM_INFO
	.align		4
.L_18:
        /*004c*/ 	.byte	0x04, 0x17
        /*004e*/ 	.short	(.L_20 - .L_19)
.L_19:
        /*0050*/ 	.word	0x00000000
        /*0054*/ 	.short	0x0008
        /*0056*/ 	.short	0x0040
        /*0058*/ 	.byte	0x00, 0xf4, 0x21, 0x00


	//----- nvinfo : EIATTR_KPARAM_INFO
	.align		4
.L_20:
        /*005c*/ 	.byte	0x04, 0x17
        /*005e*/ 	.short	(.L_22 - .L_21)
.L_21:
        /*0060*/ 	.word	0x00000000
        /*0064*/ 	.short	0x0007
        /*0066*/ 	.short	0x0038
        /*0068*/ 	.byte	0x00, 0xf4, 0x21, 0x00


	//----- nvinfo : EIATTR_KPARAM_INFO
	.align		4
.L_22:
        /*006c*/ 	.byte	0x04, 0x17
        /*006e*/ 	.short	(.L_24 - .L_23)
.L_23:
        /*0070*/ 	.word	0x00000000
        /*0074*/ 	.short	0x0006
        /*0076*/ 	.short	0x0030
        /*0078*/ 	.byte	0x00, 0xf4, 0x21, 0x00


	//----- nvinfo : EIATTR_KPARAM_INFO
	.align		4
.L_24:
        /*007c*/ 	.byte	0x04, 0x17
        /*007e*/ 	.short	(.L_26 - .L_25)
.L_25:
        /*0080*/ 	.word	0x00000000
        /*0084*/ 	.short	0x0005
        /*0086*/ 	.short	0x0028
        /*0088*/ 	.byte	0x00, 0xf4, 0x21, 0x00


	//----- nvinfo : EIATTR_KPARAM_INFO
	.align		4
.L_26:
        /*008c*/ 	.byte	0x04, 0x17
        /*008e*/ 	.short	(.L_28 - .L_27)
.L_27:
        /*0090*/ 	.word	0x00000000
        /*0094*/ 	.short	0x0004
        /*0096*/ 	.short	0x0020
        /*0098*/ 	.byte	0x00, 0xf4, 0x21, 0x00


	//----- nvinfo : EIATTR_KPARAM_INFO
	.align		4
.L_28:
        /*009c*/ 	.byte	0x04, 0x17
        /*009e*/ 	.short	(.L_30 - .L_29)
.L_29:
        /*00a0*/ 	.word	0x00000000
        /*00a4*/ 	.short	0x0003
        /*00a6*/ 	.short	0x0018
        /*00a8*/ 	.byte	0x00, 0xf4, 0x21, 0x00


	//----- nvinfo : EIATTR_KPARAM_INFO
	.align		4
.L_30:
        /*00ac*/ 	.byte	0x04, 0x17
        /*00ae*/ 	.short	(.L_32 - .L_31)
.L_31:
        /*00b0*/ 	.word	0x00000000
        /*00b4*/ 	.short	0x0002
        /*00b6*/ 	.short	0x0010
        /*00b8*/ 	.byte	0x00, 0xf4, 0x21, 0x00


	//----- nvinfo : EIATTR_KPARAM_INFO
	.align		4
.L_32:
        /*00bc*/ 	.byte	0x04, 0x17
        /*00be*/ 	.short	(.L_34 - .L_33)
.L_33:
        /*00c0*/ 	.word	0x00000000
        /*00c4*/ 	.short	0x0001
        /*00c6*/ 	.short	0x0008
        /*00c8*/ 	.byte	0x00, 0xf4, 0x21, 0x00


	//----- nvinfo : EIATTR_KPARAM_INFO
	.align		4
.L_34:
        /*00cc*/ 	.byte	0x04, 0x17
        /*00ce*/ 	.short	(.L_36 - .L_35)
.L_35:
        /*00d0*/ 	.word	0x00000000
        /*00d4*/ 	.short	0x0000
        /*00d6*/ 	.short	0x0000
        /*00d8*/ 	.byte	0x00, 0xf4, 0x21, 0x00


	//----- nvinfo : EIATTR_MAXREG_COUNT
	.align		4
.L_36:
        /*00dc*/ 	.byte	0x03, 0x1b
        /*00de*/ 	.short	0x0080


	//----- nvinfo : EIATTR_COOP_GROUP_MASK_REGIDS
	.align		4
        /*00e0*/ 	.byte	0x04, 0x29
        /*00e2*/ 	.short	(.L_38 - .L_37)


	//   ....[0]....
.L_37:
        /*00e4*/ 	.word	0xffffffff


	//   ....[1]....
        /*00e8*/ 	.word	0xffffffff


	//   ....[2]....
        /*00ec*/ 	.word	0xffffffff


	//   ....[3]....
        /*00f0*/ 	.word	0xffffffff


	//   ....[4]....
        /*00f4*/ 	.word	0xffffffff


	//   ....[5]....
        /*00f8*/ 	.word	0xffffffff


	//   ....[6]....
        /*00fc*/ 	.word	0xffffffff


	//   ....[7]....
        /*0100*/ 	.word	0xffffffff


	//   ....[8]....
        /*0104*/ 	.word	0xffffffff


	//   ....[9]....
        /*0108*/ 	.word	0xffffffff


	//   ....[10]....
        /*010c*/ 	.word	0xffffffff


	//   ....[11]....
        /*0110*/ 	.word	0xffffffff


	//   ....[12]....
        /*0114*/ 	.word	0xffffffff


	//   ....[13]....
        /*0118*/ 	.word	0xffffffff


	//   ....[14]....
        /*011c*/ 	.word	0xffffffff


	//   ....[15]....
        /*0120*/ 	.word	0xffffffff


	//   ....[16]....
        /*0124*/ 	.word	0xffffffff


	//   ....[17]....
        /*0128*/ 	.word	0xffffffff


	//   ....[18]....
        /*012c*/ 	.word	0xffffffff


	//   ....[19]....
        /*0130*/ 	.word	0xffffffff


	//   ....[20]....
        /*0134*/ 	.word	0xffffffff


	//   ....[21]....
        /*0138*/ 	.word	0xffffffff


	//   ....[22]....
        /*013c*/ 	.word	0xffffffff


	//   ....[23]....
        /*0140*/ 	.word	0xffffffff


	//   ....[24]....
        /*0144*/ 	.word	0xffffffff


	//   ....[25]....
        /*0148*/ 	.word	0xffffffff


	//   ....[26]....
        /*014c*/ 	.word	0xffffffff


	//   ....[27]....
        /*0150*/ 	.word	0xffffffff


	//----- nvinfo : EIATTR_COOP_GROUP_INSTR_OFFSETS
	.align		4
.L_38:
        /*0154*/ 	.byte	0x04, 0x28
        /*0156*/ 	.short	(.L_40 - .L_39)


	//   ....[0]....
.L_39:
        /*0158*/ 	.word	0x00001e40


	//   ....[1]....
        /*015c*/ 	.word	0x00001e80


	//   ....[2]....
        /*0160*/ 	.word	0x00001ec0


	//   ....[3]....
        /*0164*/ 	.word	0x00001ef0


	//   ....[4]....
        /*0168*/ 	.word	0x00001f40


	//   ....[5]....
        /*016c*/ 	.word	0x00001f70


	//   ....[6]....
        /*0170*/ 	.word	0x00001fc0


	//   ....[7]....
        /*0174*/ 	.word	0x00001ff0


	//   ....[8]....
        /*0178*/ 	.word	0x00002070


	//   ....[9]....
        /*017c*/ 	.word	0x000020a0


	//   ....[10]....
        /*0180*/ 	.word	0x00002270


	//   ....[11]....
        /*0184*/ 	.word	0x000022b0


	//   ....[12]....
        /*0188*/ 	.word	0x000022d0


	//   ....[13]....
        /*018c*/ 	.word	0x00002300


	//   ....[14]....
        /*0190*/ 	.word	0x00002330


	//   ....[15]....
        /*0194*/ 	.word	0x000023a0


	//   ....[16]....
        /*0198*/ 	.word	0x000023d0


	//   ....[17]....
        /*019c*/ 	.word	0x00002400


	//   ....[18]....
        /*01a0*/ 	.word	0x00002460


	//   ....[19]....
        /*01a4*/ 	.word	0x00002490


	//   ....[20]....
        /*01a8*/ 	.word	0x000024d0


	//   ....[21]....
        /*01ac*/ 	.word	0x00002520


	//   ....[22]....
        /*01b0*/ 	.word	0x00002590


	//   ....[23]....
        /*01b4*/ 	.word	0x000025d0


	//   ....[24]....
        /*01b8*/ 	.word	0x00002710


	//   ....[25]....
        /*01bc*/ 	.word	0x00002770


	//   ....[26]....
        /*01c0*/ 	.word	0x000027b0


	//   ....[27]....
        /*01c4*/ 	.word	0x000027f0


	//----- nvinfo : EIATTR_EXIT_INSTR_OFFSETS
	.align		4
.L_40:
        /*01c8*/ 	.byte	0x04, 0x1c
        /*01ca*/ 	.short	(.L_42 - .L_41)


	//   ....[0]....
.L_41:
        /*01cc*/ 	.word	0x00004120


	//----- nvinfo : EIATTR_REQNTID
	.align		4
.L_42:
        /*01d0*/ 	.byte	0x04, 0x10
        /*01d2*/ 	.short	(.L_44 - .L_43)
.L_43:
        /*01d4*/ 	.word	0x00000200
        /*01d8*/ 	.word	0x00000001
        /*01dc*/ 	.word	0x00000001


	//----- nvinfo : EIATTR_CRS_STACK_SIZE
	.align		4
.L_44:
        /*01e0*/ 	.byte	0x04, 0x1e
        /*01e2*/ 	.short	(.L_46 - .L_45)
.L_45:
        /*01e4*/ 	.word	0x00000000
.L_46:


//--------------------- .nv.callgraph             --------------------------
	.section	.nv.callgraph,"",@"SHT_CUDA_CALLGRAPH"
	.align	4
	.sectionentsize	8
	.align		4
        /*0000*/ 	.word	0x00000000
	.align		4
        /*0004*/ 	.word	0xffffffff
	.align		4
        /*0008*/ 	.word	0x00000000
	.align		4
        /*000c*/ 	.word	0xfffffffe
	.align		4
        /*0010*/ 	.word	0x00000000
	.align		4
        /*0014*/ 	.word	0xfffffffd
	.align		4
        /*0018*/ 	.word	0x00000000
	.align		4
        /*001c*/ 	.word	0xfffffffc


//--------------------- .nv.rel.action            --------------------------
	.section	.nv.rel.action,"",@"SHT_CUDA_RELOCINFO"
	.align	8
	.sectionentsize	8
        /*0000*/ 	.byte	0x73, 0x00, 0x00, 0x00, 0x00, 0x00, 0x00, 0x00, 0x00, 0x00, 0x00, 0x11, 0x25, 0x00, 0x05, 0x36


//--------------------- .nv.constant4             --------------------------
	.section	.nv.constant4,"a",@progbits
	.align	8
	.align		8
.nv.constant4:
        /*0000*/ 	.dword	_$_str


//--------------------- .nv.constant0.triton_red_fused__to_copy_add_amax_amin_clamp_gelu_mul_reciprocal_17 --------------------------
	.section	.nv.constant0.triton_red_fused__to_copy_add_amax_amin_clamp_gelu_mul_reciprocal_17,"a",@progbits
	.sectionflags	@""
	.align	4
.nv.constant0.triton_red_fused__to_copy_add_amax_amin_clamp_gelu_mul_reciprocal_17:
	.zero		440


//--------------------- .text.triton_red_fused__to_copy_add_amax_amin_clamp_gelu_mul_reciprocal_17 --------------------------
	.section	.text.triton_red_fused__to_copy_add_amax_amin_clamp_gelu_mul_reciprocal_17,"ax",@progbits
	.sectionflags	@"SHF_BARRIERS=1"
	.sectioninfo	@"SHI_REGISTERS=59"
	.align	128
        .global         triton_red_fused__to_copy_add_amax_amin_clamp_gelu_mul_reciprocal_17
        .type           triton_red_fused__to_copy_add_amax_amin_clamp_gelu_mul_reciprocal_17,@function
        .size           triton_red_fused__to_copy_add_amax_amin_clamp_gelu_mul_reciprocal_17,(.L_x_49 - triton_red_fused__to_copy_add_amax_amin_clamp_gelu_mul_reciprocal_17)
        .other          triton_red_fused__to_copy_add_amax_amin_clamp_gelu_mul_reciprocal_17,@"STO_CUDA_ENTRY STV_DEFAULT"
triton_red_fused__to_copy_add_amax_amin_clamp_gelu_mul_reciprocal_17:
.text.triton_red_fused__to_copy_add_amax_amin_clamp_gelu_mul_reciprocal_17:
[----:B------:R-:W-:Y:S02]  /*0000*/  IMAD.MOV.U32 R1, RZ, RZ, c[0x0][0x28] ;  /* 0x00000a00ff017624 */ /* 0x000fe400078e00ff */
[----:B------:R-:W0:Y:S01]  /*0010*/  S2R R22, SR_TID.X ;  /* 0x0000000000167919 */ /* 0x000e220000002100 */
[----:B------:R-:W1:Y:S01]  /*0020*/  S2UR UR4, SR_CTAID.X ;  /* 0x00000000000479c3 */ /* 0x000e620000002500 */
[----:B------:R-:W-:Y:S01]  /*0030*/  IMAD.MOV.U32 R5, RZ, RZ, 0x2 ;  /* 0x00000002ff057424 */ /* 0x000fe200078e00ff */
[----:B------:R-:W-:Y:S01]  /*0040*/  PRMT R6, RZ, 0x7610, R6 ;  /* 0x00007610ff067816 */ /* 0x000fe20000000006 */
[----:B------:R-:W-:Y:S01]  /*0050*/  ULDC.64 UR6, c[0x0][0x118] ;  /* 0x0000460000067ab9 */ /* 0x000fe20000000a00 */
[----:B0-----:R-:W-:Y:S01]  /*0060*/  SHF.R.U32.HI R0, RZ, 0x8, R22 ;  /* 0x00000008ff007819 */ /* 0x001fe20000011616 */
[----:B-1----:R-:W-:-:S03]  /*0070*/  USHF.L.U32 UR5, UR4, 0x1, URZ ;  /* 0x0000000104057899 */ /* 0x002fc6000800063f */
[----:B------:R-:W-:-:S04]  /*0080*/  SGXT.U32 R0, R0, 0x1 ;  /* 0x000000010000781a */ /* 0x000fc80000000000 */
[----:B------:R-:W-:-:S04]  /*0090*/  LOP3.LUT R4, R0, UR5, RZ, 0xfc, !PT ;  /* 0x0000000500047c12 */ /* 0x000fc8000f8efcff */
[C---:B------:R-:W-:Y:S01]  /*00a0*/  ISETP.GE.AND P1, PT, R4.reuse, 0xe10, PT ;  /* 0x00000e100400780c */ /* 0x040fe20003f26270 */
[----:B------:R-:W-:Y:S01]  /*00b0*/  IMAD.WIDE R2, R4, R5, c[0x0][0x168] ;  /* 0x00005a0004027625 */ /* 0x000fe200078e0205 */
[----:B------:R-:W-:-:S03]  /*00c0*/  PRMT R7, RZ, 0x7610, R7 ;  /* 0x00007610ff077816 */ /* 0x000fc60000000007 */
[----:B------:R-:W-:-:S08]  /*00d0*/  IMAD.WIDE R4, R4, R5, c[0x0][0x170] ;  /* 0x00005c0004047625 */ /* 0x000fd000078e0205 */
[----:B------:R0:W2:Y:S04]  /*00e0*/  @!P1 LDG.E.EL.U16 R6, [R2.64] ;  /* 0x0000000602069981 */ /* 0x0000a8000c2e1500 */
[----:B------:R1:W3:Y:S01]  /*00f0*/  @!P1 LDG.E.EL.U16 R7, [R4.64] ;  /* 0x0000000604079981 */ /* 0x0002e2000c2e1500 */
[----:B------:R-:W-:Y:S01]  /*0100*/  UIMAD UR4, UR4, 0x6000, URZ ;  /* 0x00006000040478a4 */ /* 0x000fe2000f8e023f */
[----:B------:R-:W-:Y:S01]  /*0110*/  LOP3.LUT R16, R22, 0x1ff, RZ, 0xc0, !PT ;  /* 0x000001ff16107812 */ /* 0x000fe200078ec0ff */
[----:B------:R-:W-:Y:S01]  /*0120*/  IMAD.MOV.U32 R17, RZ, RZ, 0x8 ;  /* 0x00000008ff117424 */ /* 0x000fe200078e00ff */
[----:B------:R-:W-:Y:S01]  /*0130*/  UMOV UR8, 0xfffff800 ;  /* 0xfffff80000087882 */ /* 0x000fe20000000000 */
[----:B------:R-:W-:Y:S01]  /*0140*/  IMAD.MOV.U32 R41, RZ, RZ, -0x800000 ;  /* 0xff800000ff297424 */ /* 0x000fe200078e00ff */
[----:B0-----:R-:W-:Y:S01]  /*0150*/  SHF.R.U32.HI R3, RZ, 0x4, R22 ;  /* 0x00000004ff037819 */ /* 0x001fe20000011616 */
[----:B------:R-:W-:Y:S01]  /*0160*/  IMAD.U32 R9, RZ, RZ, UR4 ;  /* 0x00000004ff097e24 */ /* 0x000fe2000f8e00ff */
[----:B------:R-:W-:Y:S01]  /*0170*/  UISETP.GE.AND UP1, UPT, UR5, 0xe10, UPT ;  /* 0x00000e100500788c */ /* 0x000fe2000bf26270 */
[----:B------:R-:W-:Y:S01]  /*0180*/  IMAD.U32 R21, RZ, RZ, UR4 ;  /* 0x00000004ff157e24 */ /* 0x000fe2000f8e00ff */
[----:B------:R-:W-:Y:S01]  /*0190*/  LOP3.LUT R3, R3, 0x10, RZ, 0xc0, !PT ;  /* 0x0000001003037812 */ /* 0x000fe200078ec0ff */
[----:B------:R-:W-:Y:S01]  /*01a0*/  IMAD R9, R0, 0x3000, R9 ;  /* 0x0000300000097824 */ /* 0x000fe200078e0209 */
[----:B------:R-:W-:Y:S01]  /*01b0*/  UMOV UR4, 0xffffffff ;  /* 0xffffffff00047882 */ /* 0x000fe20000000000 */
[----:B-1----:R-:W-:-:S02]  /*01c0*/  IMAD.SHL.U32 R4, R22, 0x20, RZ ;  /* 0x0000002016047824 */ /* 0x002fc400078e00ff */
[----:B------:R-:W-:-:S03]  /*01d0*/  IMAD.WIDE.U32 R18, R16, R17, c[0x0][0x180] ;  /* 0x0000600010127625 */ /* 0x000fc600078e0011 */
[----:B------:R-:W-:Y:S01]  /*01e0*/  LOP3.LUT R4, R4, 0x3fe0, RZ, 0xc0, !PT ;  /* 0x00003fe004047812 */ /* 0x000fe200078ec0ff */
[----:B------:R-:W-:-:S04]  /*01f0*/  IMAD.WIDE.U32 R16, R16, R17, c[0x0][0x178] ;  /* 0x00005e0010107625 */ /* 0x000fc800078e0011 */
[----:B------:R-:W-:Y:S02]  /*0200*/  IMAD.IADD R20, R3, 0x1, R4 ;  /* 0x0000000103147824 */ /* 0x000fe400078e0204 */
[----:B------:R-:W-:Y:S02]  /*0210*/  IMAD.MOV.U32 R39, RZ, RZ, 0x7f800000 ;  /* 0x7f800000ff277424 */ /* 0x000fe400078e00ff */
[----:B------:R-:W-:Y:S02]  /*0220*/  IMAD.MOV.U32 R40, RZ, RZ, -0x800000 ;  /* 0xff800000ff287424 */ /* 0x000fe400078e00ff */
[----:B------:R-:W-:Y:S02]  /*0230*/  IMAD.MOV.U32 R42, RZ, RZ, 0x7f800000 ;  /* 0x7f800000ff2a7424 */ /* 0x000fe400078e00ff */
[----:B------:R-:W-:Y:S02]  /*0240*/  IMAD.MOV.U32 R38, RZ, RZ, -0x800000 ;  /* 0xff800000ff267424 */ /* 0x000fe400078e00ff */
[----:B------:R-:W-:-:S02]  /*0250*/  IMAD.MOV.U32 R37, RZ, RZ, -0x800000 ;  /* 0xff800000ff257424 */ /* 0x000fc400078e00ff */
[----:B------:R-:W-:Y:S02]  /*0260*/  IMAD.MOV.U32 R36, RZ, RZ, 0x7f800000 ;  /* 0x7f800000ff247424 */ /* 0x000fe400078e00ff */
[----:B------:R-:W-:Y:S02]  /*0270*/  IMAD.MOV.U32 R35, RZ, RZ, 0x7f800000 ;  /* 0x7f800000ff237424 */ /* 0x000fe400078e00ff */
[----:B------:R-:W-:Y:S02]  /*0280*/  IMAD.MOV.U32 R34, RZ, RZ, 0x7f800000 ;  /* 0x7f800000ff227424 */ /* 0x000fe400078e00ff */
[----:B------:R-:W-:Y:S02]  /*0290*/  IMAD.MOV.U32 R33, RZ, RZ, 0x7f800000 ;  /* 0x7f800000ff217424 */ /* 0x000fe400078e00ff */
[----:B------:R-:W-:Y:S02]  /*02a0*/  IMAD.MOV.U32 R32, RZ, RZ, 0x7f800000 ;  /* 0x7f800000ff207424 */ /* 0x000fe400078e00ff */
[----:B------:R-:W-:-:S02]  /*02b0*/  IMAD.MOV.U32 R31, RZ, RZ, 0x7f800000 ;  /* 0x7f800000ff1f7424 */ /* 0x000fc400078e00ff */
[----:B------:R-:W-:Y:S02]  /*02c0*/  IMAD.MOV.U32 R30, RZ, RZ, -0x800000 ;  /* 0xff800000ff1e7424 */ /* 0x000fe400078e00ff */
[----:B------:R-:W-:Y:S02]  /*02d0*/  IMAD.MOV.U32 R29, RZ, RZ, -0x800000 ;  /* 0xff800000ff1d7424 */ /* 0x000fe400078e00ff */
[----:B------:R-:W-:Y:S02]  /*02e0*/  IMAD.MOV.U32 R28, RZ, RZ, -0x800000 ;  /* 0xff800000ff1c7424 */ /* 0x000fe400078e00ff */
[----:B--2---:R-:W-:Y:S02]  /*02f0*/  IMAD.U32 R8, R6, 0x10000, RZ ;  /* 0x0001000006087824 */ /* 0x004fe400078e00ff */
[----:B---3--:R-:W-:-:S03]  /*0300*/  IMAD.U32 R0, R7, 0x10000, RZ ;  /* 0x0001000007007824 */ /* 0x008fc600078e00ff */
[----:B------:R-:W-:-:S04]  /*0310*/  FSETP.GE.AND P0, PT, R8, RZ, PT ;  /* 0x000000ff0800720b */ /* 0x000fc80003f06000 */
[----:B------:R-:W-:Y:S02]  /*0320*/  SEL R6, R6, RZ, !P0 ;  /* 0x000000ff06067207 */ /* 0x000fe40004000000 */
[----:B------:R-:W-:Y:S01]  /*0330*/  FSETP.GTU.AND P0, PT, R0, RZ, PT ;  /* 0x000000ff0000720b */ /* 0x000fe20003f0c000 */
[----:B------:R-:W-:Y:S02]  /*0340*/  IMAD.SHL.U32 R0, R22, 0x8, RZ ;  /* 0x0000000816007824 */ /* 0x000fe400078e00ff */
[----:B------:R-:W-:Y:S01]  /*0350*/  IMAD.U32 R6, R6, 0x10000, RZ ;  /* 0x0001000006067824 */ /* 0x000fe200078e00ff */
[----:B------:R-:W-:Y:S01]  /*0360*/  SEL R7, R7, RZ, P0 ;  /* 0x000000ff07077207 */ /* 0x000fe20000000000 */
[----:B------:R-:W-:Y:S01]  /*0370*/  IMAD.SHL.U32 R22, R22, 0x4, RZ ;  /* 0x0000000416167824 */ /* 0x000fe200078e00ff */
[----:B------:R-:W-:Y:S01]  /*0380*/  LOP3.LUT R0, R0, 0x7f8, RZ, 0xc0, !PT ;  /* 0x000007f800007812 */ /* 0x000fe200078ec0ff */
[----:B------:R-:W-:Y:S02]  /*0390*/  FADD R2, RZ, -R6 ;  /* 0x80000006ff027221 */ /* 0x000fe40000000000 */
[----:B------:R-:W-:Y:S01]  /*03a0*/  IMAD.U32 R7, R7, 0x10000, RZ ;  /* 0x0001000007077824 */ /* 0x000fe200078e00ff */
[----:B------:R-:W-:Y:S01]  /*03b0*/  LOP3.LUT R21, R21, 0x7fc, R22, 0xf8, !PT ;  /* 0x000007fc15157812 */ /* 0x000fe200078ef816 */
[----:B------:R-:W-:Y:S01]  /*03c0*/  IMAD.IADD R3, R0, 0x1, R9 ;  /* 0x0000000100037824 */ /* 0x000fe200078e0209 */
[C---:B------:R-:W-:Y:S01]  /*03d0*/  FSETP.NAN.AND P2, PT, R2.reuse, R2, PT ;  /* 0x000000020200720b */ /* 0x040fe20003f48000 */
[----:B------:R-:W-:Y:S01]  /*03e0*/  IMAD.MOV.U32 R0, RZ, RZ, -0x800000 ;  /* 0xff800000ff007424 */ /* 0x000fe200078e00ff */
[----:B------:R-:W-:-:S02]  /*03f0*/  FSETP.GT.AND P0, PT, R2, R7, PT ;  /* 0x000000070200720b */ /* 0x000fc40003f04000 */
[----:B------:R-:W-:-:S09]  /*0400*/  LOP3.LUT R22, R22, 0x7fc, RZ, 0xc0, !PT ;  /* 0x000007fc16167812 */ /* 0x000fd200078ec0ff */
[----:B------:R-:W-:-:S05]  /*0410*/  @!P2 FSEL R2, R2, R7, P0 ;  /* 0x000000070202a208 */ /* 0x000fca0000000000 */
[----:B------:R-:W-:-:S05]  /*0420*/  FMUL R2, R2, 0.0078740157186985015869 ;  /* 0x3c01020402027820 */ /* 0x000fca0000400000 */
[C---:B------:R-:W-:Y:S02]  /*0430*/  FSETP.GT.AND P0, PT, R2.reuse, 9.9999997473787516356e-06, PT ;  /* 0x3727c5ac0200780b */ /* 0x040fe40003f04000 */
[----:B------:R-:W-:-:S11]  /*0440*/  FSETP.NAN.AND P2, PT, R2, R2, PT ;  /* 0x000000020200720b */ /* 0x000fd60003f48000 */
[----:B------:R-:W-:Y:S02]  /*0450*/  @!P0 FSEL R2, R2, 9.9999997473787516356e-06, P2 ;  /* 0x3727c5ac02028808 */ /* 0x000fe40001000000 */
.L_x_25:
[----:B------:R-:W-:Y:S01]  /*0460*/  IADD3 R14, R3, UR8, RZ ;  /* 0x00000008030e7c10 */ /* 0x000fe2000fffe0ff */
[----:B------:R-:W-:Y:S01]  /*0470*/  IMAD.MOV.U32 R23, RZ, RZ, 0x4 ;  /* 0x00000004ff177424 */ /* 0x000fe200078e00ff */
[----:B------:R-:W-:Y:S01]  /*0480*/  CS2R R4, SRZ ;  /* 0x0000000000047805 */ /* 0x000fe2000001ff00 */
[----:B------:R-:W-:Y:S01]  /*0490*/  CS2R R6, SRZ ;  /* 0x0000000000067805 */ /* 0x000fe2000001ff00 */
[C---:B------:R-:W-:Y:S01]  /*04a0*/  IADD3 R12, R14.reuse, 0x800, RZ ;  /* 0x000008000e0c7810 */ /* 0x040fe20007ffe0ff */
[----:B------:R-:W-:Y:S01]  /*04b0*/  CS2R R8, SRZ ;  /* 0x0000000000087805 */ /* 0x000fe2000001ff00 */
[----:B------:R-:W-:Y:S01]  /*04c0*/  IADD3 R14, R14, 0x804, RZ ;  /* 0x000008040e0e7810 */ /* 0x000fe20007ffe0ff */
[----:B------:R-:W-:Y:S01]  /*04d0*/  CS2R R10, SRZ ;  /* 0x00000000000a7805 */ /* 0x000fe2000001ff00 */
[----:B------:R-:W2:Y:S01]  /*04e0*/  LDG.E.EL.64 R24, [R16.64] ;  /* 0x0000000610187981 */ /* 0x000ea2000c2e1b00 */
[----:B------:R-:W-:-:S03]  /*04f0*/  IMAD.WIDE R12, R12, R23, c[0x0][0x160] ;  /* 0x000058000c0c7625 */ /* 0x000fc600078e0217 */
[----:B------:R-:W3:Y:S01]  /*0500*/  LDG.E.EL.64 R26, [R18.64] ;  /* 0x00000006121a7981 */ /* 0x000ee2000c2e1b00 */
[----:B------:R-:W-:-:S03]  /*0510*/  IMAD.WIDE R14, R14, R23, c[0x0][0x160] ;  /* 0x000058000e0e7625 */ /* 0x000fc600078e0217 */
[----:B------:R-:W4:Y:S04]  /*0520*/  @!P1 LDG.E.EF.128 R8, [R12.64] ;  /* 0x000000060c089981 */ /* 0x000f28000c0e1d00 */
[----:B------:R-:W5:Y:S01]  /*0530*/  @!P1 LDG.E.EF.128 R4, [R14.64] ;  /* 0x000000060e049981 */ /* 0x000f62000c0e1d00 */
[----:B------:R-:W-:Y:S03]  /*0540*/  BSSY B0, `(.L_x_0) ;  /* 0x0000034000007945 */ /* 0x000fe60003800000 */
[----:B------:R-:W-:Y:S01]  /*0550*/  BAR.SYNC.DEFER_BLOCKING 0x0 ;  /* 0x0000000000007b1d */ /* 0x000fe20000010000 */
[----:B----4-:R-:W-:Y:S02]  /*0560*/  I2FP.F32.S32 R43, R8 ;  /* 0x00000008002b7245 */ /* 0x010fe40000201400 */
[----:B------:R-:W-:-:S02]  /*0570*/  I2FP.F32.S32 R9, R9 ;  /* 0x0000000900097245 */ /* 0x000fc40000201400 */
[----:B-----5:R-:W-:Y:S02]  /*0580*/  I2FP.F32.S32 R15, R6 ;  /* 0x00000006000f7245 */ /* 0x020fe40000201400 */
[----:B------:R-:W-:Y:S02]  /*0590*/  I2FP.F32.S32 R45, R10 ;  /* 0x0000000a002d7245 */ /* 0x000fe40000201400 */
[----:B------:R-:W-:Y:S02]  /*05a0*/  I2FP.F32.S32 R11, R11 ;  /* 0x0000000b000b7245 */ /* 0x000fe40000201400 */
[----:B------:R-:W-:Y:S02]  /*05b0*/  I2FP.F32.S32 R47, R4 ;  /* 0x00000004002f7245 */ /* 0x000fe40000201400 */
[----:B------:R-:W-:Y:S02]  /*05c0*/  I2FP.F32.S32 R5, R5 ;  /* 0x0000000500057245 */ /* 0x000fe40000201400 */
[----:B------:R-:W-:Y:S01]  /*05d0*/  I2FP.F32.S32 R7, R7 ;  /* 0x0000000700077245 */ /* 0x000fe20000201400 */
[C---:B------:R-:W-:Y:S01]  /*05e0*/  FMUL R14, R2.reuse, R15 ;  /* 0x0000000f020e7220 */ /* 0x040fe20000400000 */
[C---:B------:R-:W-:Y:S01]  /*05f0*/  FMUL R8, R2.reuse, R43 ;  /* 0x0000002b02087220 */ /* 0x040fe20000400000 */
[C---:B------:R-:W-:Y:S01]  /*0600*/  FMUL R9, R2.reuse, R9 ;  /* 0x0000000902097220 */ /* 0x040fe20000400000 */
[C---:B------:R-:W-:Y:S01]  /*0610*/  FMUL R10, R2.reuse, R45 ;  /* 0x0000002d020a7220 */ /* 0x040fe20000400000 */
[C---:B------:R-:W-:Y:S01]  /*0620*/  FMUL R11, R2.reuse, R11 ;  /* 0x0000000b020b7220 */ /* 0x040fe20000400000 */
[C---:B------:R-:W-:Y:S01]  /*0630*/  FMUL R12, R2.reuse, R47 ;  /* 0x0000002f020c7220 */ /* 0x040fe20000400000 */
[C---:B------:R-:W-:Y:S01]  /*0640*/  FMUL R13, R2.reuse, R5 ;  /* 0x00000005020d7220 */ /* 0x040fe20000400000 */
[----:B------:R-:W-:-:S02]  /*0650*/  FMUL R15, R2, R7 ;  /* 0x00000007020f7220 */ /* 0x000fc40000400000 */
[----:B------:R-:W-:Y:S04]  /*0660*/  STS.128 [R20], R8 ;  /* 0x0000000814007388 */ /* 0x000fe80000000c00 */
[----:B------:R-:W-:Y:S04]  /*0670*/  STS.128 [R20+0x10], R12 ;  /* 0x0000100c14007388 */ /* 0x000fe80000000c00 */
[----:B------:R-:W-:Y:S06]  /*0680*/  BAR.SYNC.DEFER_BLOCKING 0x0 ;  /* 0x0000000000007b1d */ /* 0x000fec0000010000 */
[----:B------:R-:W0:Y:S01]  /*0690*/  LDS.128 R4, [R22.X4] ;  /* 0x0000000016047984 */ /* 0x000e220000004c00 */
[----:B--2---:R-:W-:-:S02]  /*06a0*/  IMAD.U32 R44, R24, 0x10000, RZ ;  /* 0x00010000182c7824 */ /* 0x004fc400078e00ff */
[----:B---3--:R-:W-:-:S04]  /*06b0*/  IMAD.U32 R43, R26, 0x10000, RZ ;  /* 0x000100001a2b7824 */ /* 0x008fc800078e00ff */
[----:B0-----:R-:W-:-:S04]  /*06c0*/  FFMA R4, R44, R4, R43 ;  /* 0x000000042c047223 */ /* 0x001fc8000000002b */
[----:B------:R-:W-:-:S04]  /*06d0*/  FMUL R45, R4, R4 ;  /* 0x00000004042d7220 */ /* 0x000fc80000400000 */
[----:B------:R-:W-:-:S04]  /*06e0*/  FMUL R45, R4, R45 ;  /* 0x0000002d042d7220 */ /* 0x000fc80000400000 */
[----:B------:R-:W-:-:S04]  /*06f0*/  FFMA R45, R45, 0.044714998453855514526, R4 ;  /* 0x3d3727132d2d7823 */ /* 0x000fc80000000004 */
[----:B------:R-:W-:-:S04]  /*0700*/  FMUL R13, R45, 0.79788458347320556641 ;  /* 0x3f4c422a2d0d7820 */ /* 0x000fc80000400000 */
[----:B------:R-:W-:-:S05]  /*0710*/  FADD.FTZ R10, |R13|, -RZ ;  /* 0x800000ff0d0a7221 */ /* 0x000fca0000010200 */
[----:B------:R-:W-:Y:S01]  /*0720*/  FSETP.GE.AND P0, PT, R10, 0.60000002384185791016, PT ;  /* 0x3f19999a0a00780b */ /* 0x000fe20003f06000 */
[----:B------:R-:W-:Y:S01]  /*0730*/  IMAD.MOV.U32 R12, RZ, RZ, R0 ;  /* 0x000000ffff0c7224 */ /* 0x000fe200078e0000 */
[----:B------:R-:W-:Y:S02]  /*0740*/  PRMT R24, R24, 0x7632, R24 ;  /* 0x0000763218187816 */ /* 0x000fe40000000018 */
[----:B------:R-:W-:-:S09]  /*0750*/  PRMT R26, R26, 0x7632, R26 ;  /* 0x000076321a1a7816 */ /* 0x000fd2000000001a */
[----:B------:R-:W-:Y:S05]  /*0760*/  @!P0 BRA `(.L_x_1) ;  /* 0x000000a000008947 */ /* 0x000fea0003800000 */
[C---:B------:R-:W-:Y:S01]  /*0770*/  FMUL R0, R10.reuse, 2.8853900432586669922 ;  /* 0x4038aa3b0a007820 */ /* 0x040fe20000400000 */
[----:B------:R-:W-:Y:S01]  /*0780*/  IMAD.MOV.U32 R9, RZ, RZ, 0x3f800000 ;  /* 0x3f800000ff097424 */ /* 0x000fe200078e00ff */
[----:B------:R-:W-:-:S04]  /*0790*/  FSETP.GE.AND P0, PT, R10, 9.010913848876953125, PT ;  /* 0x41102cb40a00780b */ /* 0x000fc80003f06000 */
[----:B------:R-:W0:Y:S02]  /*07a0*/  MUFU.EX2 R0, R0 ;  /* 0x0000000000007308 */ /* 0x000e240000000800 */
[----:B0-----:R-:W-:-:S06]  /*07b0*/  FADD R8, R0, 1 ;  /* 0x3f80000000087421 */ /* 0x001fcc0000000000 */
[----:B------:R-:W0:Y:S02]  /*07c0*/  MUFU.RCP R8, R8 ;  /* 0x0000000800087308 */ /* 0x000e240000001000 */
[----:B0-----:R-:W-:-:S05]  /*07d0*/  FFMA.FTZ R9, R8, -2, R9 ;  /* 0xc000000008097823 */ /* 0x001fca0000010009 */
[----:B------:R-:W-:-:S04]  /*07e0*/  FSEL R10, R9, 1, !P0 ;  /* 0x3f800000090a7808 */ /* 0x000fc80004000000 */
[----:B------:R-:W-:Y:S01]  /*07f0*/  LOP3.LUT R13, R10, 0x80000000, R13, 0xf8, !PT ;  /* 0x800000000a0d7812 */ /* 0x000fe200078ef80d */
[----:B------:R-:W-:Y:S05]  /*0800*/  BRA `(.L_x_2) ;  /* 0x0000007000007947 */ /* 0x000fea0003800000 */
.L_x_1:
[----:B------:R-:W-:Y:S01]  /*0810*/  IMAD.MOV.U32 R0, RZ, RZ, 0x3c80f082 ;  /* 0x3c80f082ff007424 */ /* 0x000fe200078e00ff */
[----:B------:R-:W-:-:S04]  /*0820*/  FMUL R9, R13, R13 ;  /* 0x0000000d0d097220 */ /* 0x000fc80000400000 */
[----:B------:R-:W-:-:S04]  /*0830*/  FFMA.FTZ R0, R9, R0, -0.052303962409496307373 ;  /* 0xbd563cae09007423 */ /* 0x000fc80000010000 */
[----:B------:R-:W-:-:S04]  /*0840*/  FFMA.FTZ R0, R9, R0, 0.1331529766321182251 ;  /* 0x3e08594109007423 */ /* 0x000fc80000010000 */
[----:B------:R-:W-:-:S04]  /*0850*/  FFMA.FTZ R0, R9, R0, -0.33332768082618713379 ;  /* 0xbeaaa9ed09007423 */ /* 0x000fc80000010000 */
[----:B------:R-:W-:-:S04]  /*0860*/  FFMA.FTZ R0, R9, R0, RZ ;  /* 0x0000000009007223 */ /* 0x000fc800000100ff */
[----:B------:R-:W-:Y:S02]  /*0870*/  FFMA.FTZ R13, R13, R0, R13 ;  /* 0x000000000d0d7223 */ /* 0x000fe4000001000d */
.L_x_2:
[----:B------:R-:W-:Y:S05]  /*0880*/  BSYNC B0 ;  /* 0x0000000000007941 */ /* 0x000fea0003800000 */
.L_x_0:
[----:B------:R-:W0:Y:S01]  /*0890*/  LDS.128 R8, [R22.X4+0x2010] ;  /* 0x0020100016087984 */ /* 0x000e220000004c00 */
[----:B------:R-:W-:Y:S01]  /*08a0*/  IMAD.U32 R0, R24, 0x10000, RZ ;  /* 0x0001000018007824 */ /* 0x000fe200078e00ff */
[----:B------:R-:W-:Y:S01]  /*08b0*/  PRMT R24, R25, 0x7632, R24 ;  /* 0x0000763219187816 */ /* 0x000fe20000000018 */
[----:B------:R-:W-:Y:S01]  /*08c0*/  IMAD.U32 R15, R26, 0x10000, RZ ;  /* 0x000100001a0f7824 */ /* 0x000fe200078e00ff */
[----:B------:R-:W-:Y:S01]  /*08d0*/  PRMT R26, R27, 0x7632, R26 ;  /* 0x000076321b1a7816 */ /* 0x000fe2000000001a */
[----:B------:R-:W-:Y:S01]  /*08e0*/  IMAD.U32 R25, R25, 0x10000, RZ ;  /* 0x0001000019197824 */ /* 0x000fe200078e00ff */
[----:B------:R-:W-:Y:S01]  /*08f0*/  BSSY B0, `(.L_x_3) ;  /* 0x0000027000007945 */ /* 0x000fe20003800000 */
[----:B------:R-:W-:Y:S01]  /*0900*/  FFMA R5, R5, R0, R15 ;  /* 0x0000000005057223 */ /* 0x000fe2000000000f */
[----:B------:R-:W-:Y:S02]  /*0910*/  IMAD.U32 R27, R27, 0x10000, RZ ;  /* 0x000100001b1b7824 */ /* 0x000fe400078e00ff */
[----:B------:R-:W-:Y:S01]  /*0920*/  IMAD.U32 R24, R24, 0x10000, RZ ;  /* 0x0001000018187824 */ /* 0x000fe200078e00ff */
[----:B------:R-:W-:Y:S01]  /*0930*/  FMUL R14, R5, R5 ;  /* 0x00000005050e7220 */ /* 0x000fe20000400000 */
[----:B------:R-:W-:Y:S01]  /*0940*/  IMAD.U32 R26, R26, 0x10000, RZ ;  /* 0x000100001a1a7824 */ /* 0x000fe200078e00ff */
[----:B------:R-:W-:-:S02]  /*0950*/  FFMA R6, R6, R25, R27 ;  /* 0x0000001906067223 */ /* 0x000fc4000000001b */
[----:B------:R-:W-:Y:S01]  /*0960*/  FMUL R14, R5, R14 ;  /* 0x0000000e050e7220 */ /* 0x000fe20000400000 */
[----:B------:R-:W-:Y:S01]  /*0970*/  FFMA R7, R7, R24, R26 ;  /* 0x0000001807077223 */ /* 0x000fe2000000001a */
[----:B------:R-:W-:Y:S02]  /*0980*/  FMUL R45, R6, R6 ;  /* 0x00000006062d7220 */ /* 0x000fe40000400000 */
[----:B------:R-:W-:Y:S02]  /*0990*/  FFMA R14, R14, 0.044714998453855514526, R5 ;  /* 0x3d3727130e0e7823 */ /* 0x000fe40000000005 */
[----:B------:R-:W-:Y:S02]  /*09a0*/  FMUL R45, R6, R45 ;  /* 0x0000002d062d7220 */ /* 0x000fe40000400000 */
[----:B------:R-:W-:Y:S02]  /*09b0*/  FMUL R14, R14, 0.79788458347320556641 ;  /* 0x3f4c422a0e0e7820 */ /* 0x000fe40000400000 */
[----:B------:R-:W-:-:S02]  /*09c0*/  FFMA R46, R45, 0.044714998453855514526, R6 ;  /* 0x3d3727132d2e7823 */ /* 0x000fc40000000006 */
[----:B------:R-:W-:-:S05]  /*09d0*/  FADD.FTZ R47, |R14|, -RZ ;  /* 0x800000ff0e2f7221 */ /* 0x000fca0000010200 */
[----:B------:R-:W-:Y:S01]  /*09e0*/  FSETP.GE.AND P0, PT, R47, 0.60000002384185791016, PT ;  /* 0x3f19999a2f00780b */ /* 0x000fe20003f06000 */
[----:B0-----:R-:W-:Y:S01]  /*09f0*/  FFMA R8, R44, R8, R43 ;  /* 0x000000082c087223 */ /* 0x001fe2000000002b */
[C---:B------:R-:W-:Y:S01]  /*0a00*/  FMUL R44, R7.reuse, R7 ;  /* 0x00000007072c7220 */ /* 0x040fe20000400000 */
[----:B------:R-:W-:Y:S02]  /*0a10*/  FFMA R9, R0, R9, R15 ;  /* 0x0000000900097223 */ /* 0x000fe4000000000f */
[----:B------:R-:W-:Y:S01]  /*0a20*/  FMUL R15, R8, R8 ;  /* 0x00000008080f7220 */ /* 0x000fe20000400000 */
[----:B------:R-:W-:-:S07]  /*0a30*/  FMUL R44, R7, R44 ;  /* 0x0000002c072c7220 */ /* 0x000fce0000400000 */
        /* <DEDUP_REMOVED lines=11> */
.L_x_4:
[----:B------:R-:W-:Y:S01]  /*0af0*/  IMAD.MOV.U32 R0, RZ, RZ, 0x3c80f082 ;  /* 0x3c80f082ff007424 */ /* 0x000fe200078e00ff */
[----:B------:R-:W-:-:S04]  /*0b00*/  FMUL R43, R14, R14 ;  /* 0x0000000e0e2b7220 */ /* 0x000fc80000400000 */
[----:B------:R-:W-:-:S04]  /*0b10*/  FFMA.FTZ R0, R43, R0, -0.052303962409496307373 ;  /* 0xbd563cae2b007423 */ /* 0x000fc80000010000 */
[----:B------:R-:W-:-:S04]  /*0b20*/  FFMA.FTZ R0, R43, R0, 0.1331529766321182251 ;  /* 0x3e0859412b007423 */ /* 0x000fc80000010000 */
[----:B------:R-:W-:-:S04]  /*0b30*/  FFMA.FTZ R0, R43, R0, -0.33332768082618713379 ;  /* 0xbeaaa9ed2b007423 */ /* 0x000fc80000010000 */
[----:B------:R-:W-:-:S04]  /*0b40*/  FFMA.FTZ R43, R43, R0, RZ ;  /* 0x000000002b2b7223 */ /* 0x000fc800000100ff */
[----:B------:R-:W-:Y:S02]  /*0b50*/  FFMA.FTZ R14, R14, R43, R14 ;  /* 0x0000002b0e0e7223 */ /* 0x000fe4000001000e */
.L_x_5:
[----:B------:R-:W-:Y:S05]  /*0b60*/  BSYNC B0 ;  /* 0x0000000000007941 */ /* 0x000fea0003800000 */
.L_x_3:
[----:B------:R-:W-:Y:S01]  /*0b70*/  FMUL R46, R46, 0.79788458347320556641 ;  /* 0x3f4c422a2e2e7820 */ /* 0x000fe20000400000 */
[----:B------:R-:W-:Y:S01]  /*0b80*/  BSSY B0, `(.L_x_6) ;  /* 0x0000019000007945 */ /* 0x000fe20003800000 */
[----:B------:R-:W-:Y:S01]  /*0b90*/  FFMA R10, R10, R25, R27 ;  /* 0x000000190a0a7223 */ /* 0x000fe2000000001b */
[----:B------:R-:W-:Y:S01]  /*0ba0*/  FFMA R43, R44, 0.044714998453855514526, R7 ;  /* 0x3d3727132c2b7823 */ /* 0x000fe20000000007 */
[----:B------:R-:W-:Y:S01]  /*0bb0*/  FADD.FTZ R45, |R46|, -RZ ;  /* 0x800000ff2e2d7221 */ /* 0x000fe20000010200 */
[----:B------:R-:W-:Y:S01]  /*0bc0*/  FMUL R25, R8, R15 ;  /* 0x0000000f08197220 */ /* 0x000fe20000400000 */
[----:B------:R-:W-:-:S03]  /*0bd0*/  FMUL R44, R9, R9 ;  /* 0x00000009092c7220 */ /* 0x000fc60000400000 */
[----:B------:R-:W-:-:S13]  /*0be0*/  FSETP.GE.AND P0, PT, R45, 0.60000002384185791016, PT ;  /* 0x3f19999a2d00780b */ /* 0x000fda0003f06000 */
        /* <DEDUP_REMOVED lines=11> */
.L_x_7:
[----:B------:R-:W-:Y:S01]  /*0ca0*/  IMAD.MOV.U32 R0, RZ, RZ, 0x3c80f082 ;  /* 0x3c80f082ff007424 */ /* 0x000fe200078e00ff */
[----:B------:R-:W-:-:S04]  /*0cb0*/  FMUL R15, R46, R46 ;  /* 0x0000002e2e0f7220 */ /* 0x000fc80000400000 */
[----:B------:R-:W-:-:S04]  /*0cc0*/  FFMA.FTZ R0, R15, R0, -0.052303962409496307373 ;  /* 0xbd563cae0f007423 */ /* 0x000fc80000010000 */
[----:B------:R-:W-:-:S04]  /*0cd0*/  FFMA.FTZ R0, R15, R0, 0.1331529766321182251 ;  /* 0x3e0859410f007423 */ /* 0x000fc80000010000 */
[----:B------:R-:W-:-:S04]  /*0ce0*/  FFMA.FTZ R0, R15, R0, -0.33332768082618713379 ;  /* 0xbeaaa9ed0f007423 */ /* 0x000fc80000010000 */
[----:B------:R-:W-:-:S04]  /*0cf0*/  FFMA.FTZ R0, R15, R0, RZ ;  /* 0x000000000f007223 */ /* 0x000fc800000100ff */
[----:B------:R-:W-:Y:S02]  /*0d00*/  FFMA.FTZ R15, R46, R0, R46 ;  /* 0x000000002e0f7223 */ /* 0x000fe4000001002e */
.L_x_8:
[----:B------:R-:W-:Y:S05]  /*0d10*/  BSYNC B0 ;  /* 0x0000000000007941 */ /* 0x000fea0003800000 */
.L_x_6:
[----:B------:R-:W-:Y:S01]  /*0d20*/  FMUL R43, R43, 0.79788458347320556641 ;  /* 0x3f4c422a2b2b7820 */ /* 0x000fe20000400000 */
[----:B------:R-:W-:Y:S01]  /*0d30*/  BSSY B0, `(.L_x_9) ;  /* 0x0000019000007945 */ /* 0x000fe20003800000 */
[----:B------:R-:W-:Y:S01]  /*0d40*/  FFMA R11, R11, R24, R26 ;  /* 0x000000180b0b7223 */ /* 0x000fe2000000001a */
[----:B------:R-:W-:Y:S01]  /*0d50*/  FMUL R44, R9, R44 ;  /* 0x0000002c092c7220 */ /* 0x000fe20000400000 */
[----:B------:R-:W-:Y:S01]  /*0d60*/  FADD.FTZ R45, |R43|, -RZ ;  /* 0x800000ff2b2d7221 */ /* 0x000fe20000010200 */
[----:B------:R-:W-:Y:S01]  /*0d70*/  FFMA R26, R25, 0.044714998453855514526, R8 ;  /* 0x3d372713191a7823 */ /* 0x000fe20000000008 */
        /* <DEDUP_REMOVED lines=13> */
.L_x_10:
[----:B------:R-:W-:Y:S01]  /*0e50*/  IMAD.MOV.U32 R0, RZ, RZ, 0x3c80f082 ;  /* 0x3c80f082ff007424 */ /* 0x000fe200078e00ff */
[----:B------:R-:W-:-:S04]  /*0e60*/  FMUL R25, R43, R43 ;  /* 0x0000002b2b197220 */ /* 0x000fc80000400000 */
[----:B------:R-:W-:-:S04]  /*0e70*/  FFMA.FTZ R0, R25, R0, -0.052303962409496307373 ;  /* 0xbd563cae19007423 */ /* 0x000fc80000010000 */
[----:B------:R-:W-:-:S04]  /*0e80*/  FFMA.FTZ R0, R25, R0, 0.1331529766321182251 ;  /* 0x3e08594119007423 */ /* 0x000fc80000010000 */
[----:B------:R-:W-:-:S04]  /*0e90*/  FFMA.FTZ R0, R25, R0, -0.33332768082618713379 ;  /* 0xbeaaa9ed19007423 */ /* 0x000fc80000010000 */
[----:B------:R-:W-:-:S04]  /*0ea0*/  FFMA.FTZ R0, R25, R0, RZ ;  /* 0x0000000019007223 */ /* 0x000fc800000100ff */
[----:B------:R-:W-:Y:S02]  /*0eb0*/  FFMA.FTZ R49, R43, R0, R43 ;  /* 0x000000002b317223 */ /* 0x000fe4000001002b */
.L_x_11:
[----:B------:R-:W-:Y:S05]  /*0ec0*/  BSYNC B0 ;  /* 0x0000000000007941 */ /* 0x000fea0003800000 */
.L_x_9:
[----:B------:R-:W-:Y:S01]  /*0ed0*/  FMUL R43, R26, 0.79788458347320556641 ;  /* 0x3f4c422a1a2b7820 */ /* 0x000fe20000400000 */
[----:B------:R-:W-:Y:S01]  /*0ee0*/  BSSY B0, `(.L_x_12) ;  /* 0x0000018000007945 */ /* 0x000fe20003800000 */
[----:B------:R-:W-:Y:S01]  /*0ef0*/  FMUL R27, R10, R27 ;  /* 0x0000001b0a1b7220 */ /* 0x000fe20000400000 */
[----:B------:R-:W-:Y:S01]  /*0f00*/  FFMA R44, R44, 0.044714998453855514526, R9 ;  /* 0x3d3727132c2c7823 */ /* 0x000fe20000000009 */
[----:B------:R-:W-:Y:S01]  /*0f10*/  FADD.FTZ R45, |R43|, -RZ ;  /* 0x800000ff2b2d7221 */ /* 0x000fe20000010200 */
[----:B------:R-:W-:-:S04]  /*0f20*/  FMUL R26, R11, R11 ;  /* 0x0000000b0b1a7220 */ /* 0x000fc80000400000 */
        /* <DEDUP_REMOVED lines=12> */
.L_x_13:
[----:B------:R-:W-:Y:S01]  /*0ff0*/  IMAD.MOV.U32 R0, RZ, RZ, 0x3c80f082 ;  /* 0x3c80f082ff007424 */ /* 0x000fe200078e00ff */
[----:B------:R-:W-:-:S04]  /*1000*/  FMUL R25, R43, R43 ;  /* 0x0000002b2b197220 */ /* 0x000fc80000400000 */
[----:B------:R-:W-:-:S04]  /*1010*/  FFMA.FTZ R0, R25, R0, -0.052303962409496307373 ;  /* 0xbd563cae19007423 */ /* 0x000fc80000010000 */
[----:B------:R-:W-:-:S04]  /*1020*/  FFMA.FTZ R0, R25, R0, 0.1331529766321182251 ;  /* 0x3e08594119007423 */ /* 0x000fc80000010000 */
[----:B------:R-:W-:-:S04]  /*1030*/  FFMA.FTZ R0, R25, R0, -0.33332768082618713379 ;  /* 0xbeaaa9ed19007423 */ /* 0x000fc80000010000 */
[----:B------:R-:W-:-:S04]  /*1040*/  FFMA.FTZ R0, R25, R0, RZ ;  /* 0x0000000019007223 */ /* 0x000fc800000100ff */
[----:B------:R-:W-:Y:S02]  /*1050*/  FFMA.FTZ R25, R43, R0, R43 ;  /* 0x000000002b197223 */ /* 0x000fe4000001002b */
.L_x_14:
[----:B------:R-:W-:Y:S05]  /*1060*/  BSYNC B0 ;  /* 0x0000000000007941 */ /* 0x000fea0003800000 */
.L_x_12:
[----:B------:R-:W-:Y:S01]  /*1070*/  FMUL R45, R44, 0.79788458347320556641 ;  /* 0x3f4c422a2c2d7820 */ /* 0x000fe20000400000 */
[----:B------:R-:W-:Y:S01]  /*1080*/  BSSY B0, `(.L_x_15) ;  /* 0x0000017000007945 */ /* 0x000fe20003800000 */
[----:B------:R-:W-:Y:S01]  /*1090*/  FMUL R44, R11, R26 ;  /* 0x0000001a0b2c7220 */ /* 0x000fe20000400000 */
[----:B------:R-:W-:Y:S01]  /*10a0*/  FFMA R43, R27, 0.044714998453855514526, R10 ;  /* 0x3d3727131b2b7823 */ /* 0x000fe2000000000a */
[----:B------:R-:W-:-:S05]  /*10b0*/  FADD.FTZ R46, |R45|, -RZ ;  /* 0x800000ff2d2e7221 */ /* 0x000fca0000010200 */
        /* <DEDUP_REMOVED lines=12> */
.L_x_16:
[----:B------:R-:W-:Y:S01]  /*1180*/  IMAD.MOV.U32 R0, RZ, RZ, 0x3c80f082 ;  /* 0x3c80f082ff007424 */ /* 0x000fe200078e00ff */
[----:B------:R-:W-:-:S04]  /*1190*/  FMUL R27, R45, R45 ;  /* 0x0000002d2d1b7220 */ /* 0x000fc80000400000 */
[----:B------:R-:W-:-:S04]  /*11a0*/  FFMA.FTZ R0, R27, R0, -0.052303962409496307373 ;  /* 0xbd563cae1b007423 */ /* 0x000fc80000010000 */
[----:B------:R-:W-:-:S04]  /*11b0*/  FFMA.FTZ R0, R27, R0, 0.1331529766321182251 ;  /* 0x3e0859411b007423 */ /* 0x000fc80000010000 */
[----:B------:R-:W-:-:S04]  /*11c0*/  FFMA.FTZ R0, R27, R0, -0.33332768082618713379 ;  /* 0xbeaaa9ed1b007423 */ /* 0x000fc80000010000 */
[----:B------:R-:W-:-:S04]  /*11d0*/  FFMA.FTZ R0, R27, R0, RZ ;  /* 0x000000001b007223 */ /* 0x000fc800000100ff */
[----:B------:R-:W-:Y:S02]  /*11e0*/  FFMA.FTZ R26, R45, R0, R45 ;  /* 0x000000002d1a7223 */ /* 0x000fe4000001002d */
.L_x_17:
[----:B------:R-:W-:Y:S05]  /*11f0*/  BSYNC B0 ;  /* 0x0000000000007941 */ /* 0x000fea0003800000 */
.L_x_15:
[----:B------:R-:W-:Y:S01]  /*1200*/  FMUL R43, R43, 0.79788458347320556641 ;  /* 0x3f4c422a2b2b7820 */ /* 0x000fe20000400000 */
[----:B------:R-:W-:Y:S01]  /*1210*/  BSSY B0, `(.L_x_18) ;  /* 0x0000016000007945 */ /* 0x000fe20003800000 */
[----:B------:R-:W-:Y:S02]  /*1220*/  FFMA R44, R44, 0.044714998453855514526, R11 ;  /* 0x3d3727132c2c7823 */ /* 0x000fe4000000000b */
        /* <DEDUP_REMOVED lines=13> */
.L_x_19:
[----:B------:R-:W-:Y:S01]  /*1300*/  IMAD.MOV.U32 R0, RZ, RZ, 0x3c80f082 ;  /* 0x3c80f082ff007424 */ /* 0x000fe200078e00ff */
[----:B------:R-:W-:-:S04]  /*1310*/  FMUL R27, R43, R43 ;  /* 0x0000002b2b1b7220 */ /* 0x000fc80000400000 */
[----:B------:R-:W-:-:S04]  /*1320*/  FFMA.FTZ R0, R27, R0, -0.052303962409496307373 ;  /* 0xbd563cae1b007423 */ /* 0x000fc80000010000 */
[----:B------:R-:W-:-:S04]  /*1330*/  FFMA.FTZ R0, R27, R0, 0.1331529766321182251 ;  /* 0x3e0859411b007423 */ /* 0x000fc80000010000 */
[----:B------:R-:W-:-:S04]  /*1340*/  FFMA.FTZ R0, R27, R0, -0.33332768082618713379 ;  /* 0xbeaaa9ed1b007423 */ /* 0x000fc80000010000 */
[----:B------:R-:W-:-:S04]  /*1350*/  FFMA.FTZ R0, R27, R0, RZ ;  /* 0x000000001b007223 */ /* 0x000fc800000100ff */
[----:B------:R-:W-:Y:S02]  /*1360*/  FFMA.FTZ R52, R43, R0, R43 ;  /* 0x000000002b347223 */ /* 0x000fe4000001002b */
.L_x_20:
[----:B------:R-:W-:Y:S05]  /*1370*/  BSYNC B0 ;  /* 0x0000000000007941 */ /* 0x000fea0003800000 */
.L_x_18:
[----:B------:R-:W-:Y:S01]  /*1380*/  FMUL R53, R44, 0.79788458347320556641 ;  /* 0x3f4c422a2c357820 */ /* 0x000fe20000400000 */
[----:B------:R-:W-:Y:S01]  /*1390*/  IADD3 R24, R21, UR8, RZ ;  /* 0x0000000815187c10 */ /* 0x000fe2000fffe0ff */
[----:B------:R-:W-:Y:S01]  /*13a0*/  BSSY B0, `(.L_x_21) ;  /* 0x000001f000007945 */ /* 0x000fe20003800000 */
[----:B------:R-:W-:Y:S01]  /*13b0*/  FMUL R46, R5, 0.5 ;  /* 0x3f000000052e7820 */ /* 0x000fe20000400000 */
[----:B------:R-:W-:Y:S01]  /*13c0*/  FADD.FTZ R56, |R53|, -RZ ;  /* 0x800000ff35387221 */ /* 0x000fe20000010200 */
[----:B------:R-:W-:Y:S01]  /*13d0*/  IADD3 R44, R24, 0x800, RZ ;  /* 0x00000800182c7810 */ /* 0x000fe20007ffe0ff */
[----:B------:R-:W-:Y:S01]  /*13e0*/  FMUL R27, R9, 0.5 ;  /* 0x3f000000091b7820 */ /* 0x000fe20000400000 */
[----:B------:R-:W-:Y:S01]  /*13f0*/  FMUL R45, R4, 0.5 ;  /* 0x3f000000042d7820 */ /* 0x000fe20000400000 */
[----:B------:R-:W-:Y:S01]  /*1400*/  FMUL R43, R8, 0.5 ;  /* 0x3f000000082b7820 */ /* 0x000fe20000400000 */
[----:B------:R-:W-:Y:S01]  /*1410*/  FSETP.GE.AND P0, PT, R56, 0.60000002384185791016, PT ;  /* 0x3f19999a3800780b */ /* 0x000fe20003f06000 */
[----:B------:R-:W-:Y:S01]  /*1420*/  FMUL R51, R6, 0.5 ;  /* 0x3f00000006337820 */ /* 0x000fe20000400000 */
[----:B------:R-:W-:Y:S01]  /*1430*/  FMUL R48, R7, 0.5 ;  /* 0x3f00000007307820 */ /* 0x000fe20000400000 */
[----:B------:R-:W-:Y:S01]  /*1440*/  FMUL R50, R10, 0.5 ;  /* 0x3f0000000a327820 */ /* 0x000fe20000400000 */
[----:B------:R-:W-:Y:S01]  /*1450*/  FMUL R47, R11, 0.5 ;  /* 0x3f0000000b2f7820 */ /* 0x000fe20000400000 */
[----:B------:R-:W-:-:S08]  /*1460*/  IADD3 R24, R24, 0x3800, RZ ;  /* 0x0000380018187810 */ /* 0x000fd00007ffe0ff */
        /* <DEDUP_REMOVED lines=11> */
.L_x_22:
[----:B------:R-:W-:Y:S01]  /*1520*/  IMAD.MOV.U32 R0, RZ, RZ, 0x3c80f082 ;  /* 0x3c80f082ff007424 */ /* 0x000fe200078e00ff */
[----:B------:R-:W-:-:S04]  /*1530*/  FMUL R55, R53, R53 ;  /* 0x0000003535377220 */ /* 0x000fc80000400000 */
[----:B------:R-:W-:-:S04]  /*1540*/  FFMA.FTZ R0, R55, R0, -0.052303962409496307373 ;  /* 0xbd563cae37007423 */ /* 0x000fc80000010000 */
[----:B------:R-:W-:-:S04]  /*1550*/  FFMA.FTZ R0, R55, R0, 0.1331529766321182251 ;  /* 0x3e08594137007423 */ /* 0x000fc80000010000 */
[----:B------:R-:W-:-:S04]  /*1560*/  FFMA.FTZ R0, R55, R0, -0.33332768082618713379 ;  /* 0xbeaaa9ed37007423 */ /* 0x000fc80000010000 */
[----:B------:R-:W-:-:S04]  /*1570*/  FFMA.FTZ R0, R55, R0, RZ ;  /* 0x0000000037007223 */ /* 0x000fc800000100ff */
[----:B------:R-:W-:Y:S02]  /*1580*/  FFMA.FTZ R53, R0, R53, R53 ;  /* 0x0000003500357223 */ /* 0x000fe40000010035 */
.L_x_23:
[----:B------:R-:W-:Y:S05]  /*1590*/  BSYNC B0 ;  /* 0x0000000000007941 */ /* 0x000fea0003800000 */
.L_x_21:
[----:B------:R-:W-:Y:S01]  /*15a0*/  FADD R0, R15, 1 ;  /* 0x3f8000000f007421 */ /* 0x000fe20000000000 */
[----:B------:R-:W-:Y:S01]  /*15b0*/  FADD R15, R52, 1 ;  /* 0x3f800000340f7421 */ /* 0x000fe20000000000 */
[----:B------:R-:W-:Y:S01]  /*15c0*/  PLOP3.LUT P3, PT, PT, PT, UP1, 0x80, 0x0 ;  /* 0x000000000000781c */ /* 0x000fe20003f6f018 */
[----:B------:R-:W-:Y:S01]  /*15d0*/  FADD R54, R53, 1 ;  /* 0x3f80000035367421 */ /* 0x000fe20000000000 */
[----:B------:R-:W-:Y:S01]  /*15e0*/  FADD R49, R49, 1 ;  /* 0x3f80000031317421 */ /* 0x000fe20000000000 */
[----:B------:R-:W-:Y:S01]  /*15f0*/  FMUL R50, R15, R50 ;  /* 0x000000320f327220 */ /* 0x000fe20000400000 */
[----:B------:R-:W-:Y:S01]  /*1600*/  FADD R15, R14, 1 ;  /* 0x3f8000000e0f7421 */ /* 0x000fe20000000000 */
[----:B------:R-:W-:Y:S01]  /*1610*/  FADD R52, R13, 1 ;  /* 0x3f8000000d347421 */ /* 0x000fe20000000000 */
[----:B------:R-:W-:Y:S01]  /*1620*/  FMUL R47, R54, R47 ;  /* 0x0000002f362f7220 */ /* 0x000fe20000400000 */
[----:B------:R-:W-:Y:S01]  /*1630*/  FSETP.NAN.AND P2, PT, R33, R33, PT ;  /* 0x000000212100720b */ /* 0x000fe20003f48000 */
[----:B------:R-:W-:Y:S01]  /*1640*/  FMUL R13, R49, R48 ;  /* 0x00000030310d7220 */ /* 0x000fe20000400000 */
[----:B------:R-:W-:Y:S01]  /*1650*/  FSETP.GEU.AND P0, PT, R33, R50, PT ;  /* 0x000000322100720b */ /* 0x000fe20003f0e000 */
[----:B------:R-:W-:Y:S01]  /*1660*/  FADD R48, R25, 1 ;  /* 0x3f80000019307421 */ /* 0x000fe20000000000 */
[----:B------:R-:W-:Y:S01]  /*1670*/  PLOP3.LUT P5, PT, PT, PT, UP1, 0x80, 0x0 ;  /* 0x000000000000781c */ /* 0x000fe20003faf018 */
[----:B------:R-:W-:Y:S01]  /*1680*/  FMUL R46, R15, R46 ;  /* 0x0000002e0f2e7220 */ /* 0x000fe20000400000 */
[C---:B------:R-:W-:Y:S01]  /*1690*/  FSEL R14, R33.reuse, R50, !P0 ;  /* 0x00000032210e7208 */ /* 0x040fe20004000000 */
[----:B------:R-:W-:Y:S01]  /*16a0*/  FMUL R0, R0, R51 ;  /* 0x0000003300007220 */ /* 0x000fe20000400000 */
[----:B------:R-:W-:Y:S01]  /*16b0*/  PLOP3.LUT P0, PT, PT, PT, UP1, 0x80, 0x0 ;  /* 0x000000000000781c */ /* 0x000fe20003f0f018 */
[----:B------:R-:W-:Y:S01]  /*16c0*/  FMUL R45, R52, R45 ;  /* 0x0000002d342d7220 */ /* 0x000fe20000400000 */
[----:B------:R-:W-:Y:S01]  /*16d0*/  @!P3 FSEL R33, R33, R14, P2 ;  /* 0x0000000e2121b208 */ /* 0x000fe20001000000 */
[----:B------:R-:W-:Y:S01]  /*16e0*/  FADD R26, R26, 1 ;  /* 0x3f8000001a1a7421 */ /* 0x000fe20000000000 */
[----:B------:R-:W-:Y:S01]  /*16f0*/  FSETP.GEU.AND P3, PT, R34, R47, PT ;  /* 0x0000002f2200720b */ /* 0x000fe20003f6e000 */
[----:B------:R-:W-:Y:S01]  /*1700*/  FMUL R43, R48, R43 ;  /* 0x0000002b302b7220 */ /* 0x000fe20000400000 */
[----:B------:R-:W-:Y:S01]  /*1710*/  FSETP.GEU.AND P4, PT, R32, R13, PT ;  /* 0x0000000d2000720b */ /* 0x000fe20003f8e000 */
[----:B------:R-:W-:Y:S01]  /*1720*/  FMUL R26, R26, R27 ;  /* 0x0000001b1a1a7220 */ /* 0x000fe20000400000 */
[----:B------:R-:W-:Y:S01]  /*1730*/  FSEL R25, R34, R47, !P3 ;  /* 0x0000002f22197208 */ /* 0x000fe20005800000 */
[----:B------:R-:W-:Y:S01]  /*1740*/  UIADD3 UR8, UP0, UR8, 0x800, URZ ;  /* 0x0000080008087890 */ /* 0x000fe2000ff1e03f */
[----:B------:R-:W-:-:S02]  /*1750*/  FSETP.NAN.AND P2, PT, R32, R32, PT ;  /* 0x000000202000720b */ /* 0x000fc40003f48000 */
[----:B------:R-:W-:Y:S01]  /*1760*/  PLOP3.LUT P3, PT, PT, PT, UP1, 0x80, 0x0 ;  /* 0x000000000000781c */ /* 0x000fe20003f6f018 */
[----:B------:R-:W-:Y:S01]  /*1770*/  UIADD3.X UR4, URZ, UR4, URZ, UP0, !UPT ;  /* 0x000000043f047290 */ /* 0x000fe200087fe43f */
[----:B------:R-:W-:Y:S01]  /*1780*/  FSEL R15, R32, R13, !P4 ;  /* 0x0000000d200f7208 */ /* 0x000fe20006000000 */
[----:B------:R-:W-:Y:S01]  /*1790*/  UISETP.GE.U32.AND UP0, UPT, UR8, 0x2800, UPT ;  /* 0x000028000800788c */ /* 0x000fe2000bf06070 */
[----:B------:R-:W-:Y:S02]  /*17a0*/  FSETP.NAN.AND P6, PT, R34, R34, PT ;  /* 0x000000222200720b */ /* 0x000fe40003fc8000 */
[----:B------:R-:W-:Y:S01]  /*17b0*/  PLOP3.LUT P4, PT, PT, PT, UP1, 0x80, 0x0 ;  /* 0x000000000000781c */ /* 0x000fe20003f8f018 */
[----:B------:R-:W-:Y:S01]  /*17c0*/  UISETP.GE.U32.AND.EX UP0, UPT, UR4, URZ, UPT, UP0 ;  /* 0x0000003f0400728c */ /* 0x000fe2000bf06100 */
[----:B------:R-:W-:Y:S02]  /*17d0*/  @!P5 FSEL R32, R32, R15, P2 ;  /* 0x0000000f2020d208 */ /* 0x000fe40001000000 */
[----:B------:R-:W-:Y:S01]  /*17e0*/  @!P0 FSEL R34, R34, R25, P6 ;  /* 0x0000001922228208 */ /* 0x000fe20003000000 */
[----:B------:R-:W-:Y:S01]  /*17f0*/  IMAD.WIDE R24, R24, R23, c[0x0][0x188] ;  /* 0x0000620018187625 */ /* 0x000fe200078e0217 */
[----:B------:R-:W-:-:S02]  /*1800*/  FSETP.GEU.AND P2, PT, R31, R0, PT ;  /* 0x000000001f00720b */ /* 0x000fc40003f4e000 */
[C---:B------:R-:W-:Y:S02]  /*1810*/  FSETP.GT.AND P0, PT, R40.reuse, R45, PT ;  /* 0x0000002d2800720b */ /* 0x040fe40003f04000 */
[C---:B------:R-:W-:Y:S02]  /*1820*/  FSETP.NAN.AND P5, PT, R31.reuse, R31, PT ;  /* 0x0000001f1f00720b */ /* 0x040fe40003fa8000 */
[----:B------:R-:W-:Y:S02]  /*1830*/  FSEL R14, R31, R0, !P2 ;  /* 0x000000001f0e7208 */ /* 0x000fe40005000000 */
[C---:B------:R-:W-:Y:S02]  /*1840*/  FSETP.NAN.AND P6, PT, R40.reuse, R40, PT ;  /* 0x000000282800720b */ /* 0x040fe40003fc8000 */
[----:B------:R-:W-:Y:S02]  /*1850*/  FSEL R15, R40, R45, P0 ;  /* 0x0000002d280f7208 */ /* 0x000fe40000000000 */
[----:B------:R-:W-:-:S02]  /*1860*/  PLOP3.LUT P2, PT, PT, PT, UP1, 0x80, 0x0 ;  /* 0x000000000000781c */ /* 0x000fc40003f4f018 */
[----:B------:R-:W-:Y:S02]  /*1870*/  PLOP3.LUT P0, PT, PT, PT, UP1, 0x80, 0x0 ;  /* 0x000000000000781c */ /* 0x000fe40003f0f018 */
[----:B------:R-:W-:Y:S02]  /*1880*/  @!P3 FSEL R31, R31, R14, P5 ;  /* 0x0000000e1f1fb208 */ /* 0x000fe40002800000 */
[----:B------:R-:W-:Y:S02]  /*1890*/  @!P4 FSEL R40, R40, R15, P6 ;  /* 0x0000000f2828c208 */ /* 0x000fe40003000000 */
[-C--:B------:R-:W-:Y:S02]  /*18a0*/  FSETP.GT.AND P3, PT, R41, R43.reuse, PT ;  /* 0x0000002b2900720b */ /* 0x080fe40003f64000 */
[----:B------:R-:W-:Y:S02]  /*18b0*/  FSETP.GEU.AND P4, PT, R39, R26, PT ;  /* 0x0000001a2700720b */ /* 0x000fe40003f8e000 */
[----:B------:R-:W-:-:S02]  /*18c0*/  FSEL R48, R41, R43, P3 ;  /* 0x0000002b29307208 */ /* 0x000fc40001800000 */
[C---:B------:R-:W-:Y:S02]  /*18d0*/  FSETP.NAN.AND P6, PT, R39.reuse, R39, PT ;  /* 0x000000272700720b */ /* 0x040fe40003fc8000 */
[----:B------:R-:W-:Y:S02]  /*18e0*/  PLOP3.LUT P3, PT, PT, PT, UP1, 0x80, 0x0 ;  /* 0x000000000000781c */ /* 0x000fe40003f6f018 */
[----:B------:R-:W-:Y:S02]  /*18f0*/  FSEL R14, R39, R26, !P4 ;  /* 0x0000001a270e7208 */ /* 0x000fe40006000000 */
[----:B------:R-:W-:Y:S02]  /*1900*/  FSETP.NAN.AND P5, PT, R41, R41, PT ;  /* 0x000000292900720b */ /* 0x000fe40003fa8000 */
[----:B------:R-:W-:Y:S02]  /*1910*/  PLOP3.LUT P4, PT, PT, PT, UP1, 0x80, 0x0 ;  /* 0x000000000000781c */ /* 0x000fe40003f8f018 */
[----:B------:R-:W-:-:S02]  /*1920*/  @!P2 FSEL R39, R39, R14, P6 ;  /* 0x0000000e2727a208 */ /* 0x000fc40003000000 */
[----:B------:R-:W-:Y:S02]  /*1930*/  FSETP.GEU.AND P6, PT, R42, R46, PT ;  /* 0x0000002e2a00720b */ /* 0x000fe40003fce000 */
[----:B------:R-:W-:Y:S02]  /*1940*/  @!P0 FSEL R41, R41, R48, P5 ;  /* 0x0000003029298208 */ /* 0x000fe40002800000 */
[-C--:B------:R-:W-:Y:S02]  /*1950*/  FSETP.GEU.AND P5, PT, R36, R43.reuse, PT ;  /* 0x0000002b2400720b */ /* 0x080fe40003fae000 */
[C---:B------:R-:W-:Y:S02]  /*1960*/  FSETP.NAN.AND P0, PT, R42.reuse, R42, PT ;  /* 0x0000002a2a00720b */ /* 0x040fe40003f08000 */
[----:B------:R-:W-:Y:S02]  /*1970*/  FSEL R15, R42, R46, !P6 ;  /* 0x0000002e2a0f7208 */ /* 0x000fe40007000000 */
[----:B------:R-:W-:-:S02]  /*1980*/  FSEL R43, R36, R43, !P5 ;  /* 0x0000002b242b7208 */ /* 0x000fc40006800000 */
[----:B------:R-:W-:Y:S02]  /*1990*/  FSETP.NAN.AND P2, PT, R36, R36, PT ;  /* 0x000000242400720b */ /* 0x000fe40003f48000 */
[----:B------:R-:W-:Y:S02]  /*19a0*/  PLOP3.LUT P5, PT, PT, PT, UP1, 0x80, 0x0 ;  /* 0x000000000000781c */ /* 0x000fe40003faf018 */
[----:B------:R-:W-:Y:S02]  /*19b0*/  PLOP3.LUT P6, PT, PT, PT, UP1, 0x80, 0x0 ;  /* 0x000000000000781c */ /* 0x000fe40003fcf018 */
[----:B------:R-:W-:Y:S02]  /*19c0*/  @!P3 FSEL R42, R42, R15, P0 ;  /* 0x0000000f2a2ab208 */ /* 0x000fe40000000000 */
[----:B------:R-:W-:Y:S02]  /*19d0*/  FSETP.GEU.AND P0, PT, R35, R45, PT ;  /* 0x0000002d2300720b */ /* 0x000fe40003f0e000 */
[----:B------:R-:W-:-:S02]  /*19e0*/  @!P4 FSEL R36, R36, R43, P2 ;  /* 0x0000002b2424c208 */ /* 0x000fc40001000000 */
[C---:B------:R-:W-:Y:S02]  /*19f0*/  FSETP.GT.AND P2, PT, R38.reuse, R26, PT ;  /* 0x0000001a2600720b */ /* 0x040fe40003f44000 */
[C---:B------:R-:W-:Y:S02]  /*1a00*/  FSEL R14, R35.reuse, R45, !P0 ;  /* 0x0000002d230e7208 */ /* 0x040fe40004000000 */
[----:B------:R-:W-:Y:S02]  /*1a10*/  PLOP3.LUT P0, PT, PT, PT, UP1, 0x80, 0x0 ;  /* 0x000000000000781c */ /* 0x000fe40003f0f018 */
[----:B------:R-:W-:Y:S02]  /*1a20*/  FSETP.NAN.AND P3, PT, R35, R35, PT ;  /* 0x000000232300720b */ /* 0x000fe40003f68000 */
[C---:B------:R-:W-:Y:S02]  /*1a30*/  FSETP.NAN.AND P4, PT, R38.reuse, R38, PT ;  /* 0x000000262600720b */ /* 0x040fe40003f88000 */
[----:B------:R-:W-:-:S02]  /*1a40*/  FSEL R15, R38, R26, P2 ;  /* 0x0000001a260f7208 */ /* 0x000fc40001000000 */
[----:B------:R-:W-:Y:S02]  /*1a50*/  @!P5 FSEL R35, R35, R14, P3 ;  /* 0x0000000e2323d208 */ /* 0x000fe40001800000 */
[----:B------:R-:W-:Y:S01]  /*1a60*/  @!P6 FSEL R38, R38, R15, P4 ;  /* 0x0000000f2626e208 */ /* 0x000fe20002000000 */
[----:B------:R-:W-:Y:S01]  /*1a70*/  IMAD.WIDE R14, R44, R23, c[0x0][0x188] ;  /* 0x000062002c0e7625 */ /* 0x000fe200078e0217 */
[----:B------:R-:W-:Y:S02]  /*1a80*/  PLOP3.LUT P5, PT, PT, PT, UP1, 0x80, 0x0 ;  /* 0x000000000000781c */ /* 0x000fe40003faf018 */
[CC--:B------:R-:W-:Y:S02]  /*1a90*/  FSETP.GT.AND P6, PT, R37.reuse, R46.reuse, PT ;  /* 0x0000002e2500720b */ /* 0x0c0fe40003fc4000 */
[----:B------:R0:W-:Y:S01]  /*1aa0*/  @!P0 STG.E.128 [R14.64], R4 ;  /* 0x000000040e008986 */ /* 0x0001e2000c101d06 */
[----:B------:R-:W-:Y:S02]  /*1ab0*/  PLOP3.LUT P2, PT, PT, PT, UP1, 0x80, 0x0 ;  /* 0x000000000000781c */ /* 0x000fe40003f4f018 */
[----:B------:R-:W-:-:S02]  /*1ac0*/  FSEL R46, R37, R46, P6 ;  /* 0x0000002e252e7208 */ /* 0x000fc40003000000 */
[CC--:B------:R-:W-:Y:S02]  /*1ad0*/  FSETP.GT.AND P0, PT, R30.reuse, R47.reuse, PT ;  /* 0x0000002f1e00720b */ /* 0x0c0fe40003f04000 */
[----:B------:R-:W-:Y:S02]  /*1ae0*/  PLOP3.LUT P4, PT, PT, PT, UP1, 0x80, 0x0 ;  /* 0x000000000000781c */ /* 0x000fe40003f8f018 */
[CC--:B------:R-:W-:Y:S02]  /*1af0*/  FSETP.GT.AND P6, PT, R29.reuse, R50.reuse, PT ;  /* 0x000000321d00720b */ /* 0x0c0fe40003fc4000 */
[----:B------:R-:W-:Y:S02]  /*1b00*/  FSEL R47, R30, R47, P0 ;  /* 0x0000002f1e2f7208 */ /* 0x000fe40000000000 */
[----:B------:R-:W-:Y:S01]  /*1b10*/  PLOP3.LUT P3, PT, PT, PT, UP1, 0x80, 0x0 ;  /* 0x000000000000781c */ /* 0x000fe20003f6f018 */
[----:B------:R1:W-:Y:S01]  /*1b20*/  @!P2 STG.E.128 [R24.64], R8 ;  /* 0x000000081800a986 */ /* 0x0003e2000c101d06 */
[----:B------:R-:W-:-:S02]  /*1b30*/  FSEL R50, R29, R50, P6 ;  /* 0x000000321d327208 */ /* 0x000fc40003000000 */
[C---:B------:R-:W-:Y:S02]  /*1b40*/  FSETP.NAN.AND P0, PT, R29.reuse, R29, PT ;  /* 0x0000001d1d00720b */ /* 0x040fe40003f08000 */
[C---:B------:R-:W-:Y:S02]  /*1b50*/  FSETP.NAN.AND P6, PT, R30.reuse, R30, PT ;  /* 0x0000001e1e00720b */ /* 0x040fe40003fc8000 */
[----:B------:R-:W-:Y:S02]  /*1b60*/  @!P5 FSEL R29, R29, R50, P0 ;  /* 0x000000321d1dd208 */ /* 0x000fe40000000000 */
[----:B------:R-:W-:Y:S02]  /*1b70*/  PLOP3.LUT P0, PT, PT, PT, UP1, 0x80, 0x0 ;  /* 0x000000000000781c */ /* 0x000fe40003f0f018 */
[----:B------:R-:W-:Y:S02]  /*1b80*/  FSETP.NAN.AND P2, PT, R37, R37, PT ;  /* 0x000000252500720b */ /* 0x000fe40003f48000 */
[----:B------:R-:W-:-:S02]  /*1b90*/  @!P4 FSEL R30, R30, R47, P6 ;  /* 0x0000002f1e1ec208 */ /* 0x000fc40003000000 */
[CC--:B------:R-:W-:Y:S02]  /*1ba0*/  FSETP.GT.AND P4, PT, R28.reuse, R13.reuse, PT ;  /* 0x0000000d1c00720b */ /* 0x0c0fe40003f84000 */
[----:B------:R-:W-:Y:S02]  /*1bb0*/  @!P3 FSEL R37, R37, R46, P2 ;  /* 0x0000002e2525b208 */ /* 0x000fe40001000000 */
[C---:B------:R-:W-:Y:S02]  /*1bc0*/  FSETP.NAN.AND P3, PT, R28.reuse, R28, PT ;  /* 0x0000001c1c00720b */ /* 0x040fe40003f68000 */
[C---:B------:R-:W-:Y:S02]  /*1bd0*/  FSEL R13, R28.reuse, R13, P4 ;  /* 0x0000000d1c0d7208 */ /* 0x040fe40002000000 */
[----:B------:R-:W-:Y:S02]  /*1be0*/  PLOP3.LUT P2, PT, PT, PT, UP1, 0x80, 0x0 ;  /* 0x000000000000781c */ /* 0x000fe40003f4f018 */
[----:B------:R-:W-:-:S02]  /*1bf0*/  @!P0 FSEL R28, R28, R13, P3 ;  /* 0x0000000d1c1c8208 */ /* 0x000fc40001800000 */
[----:B------:R-:W-:Y:S02]  /*1c00*/  PLOP3.LUT P0, PT, PT, PT, UP0, 0x80, 0x0 ;  /* 0x000000000000781c */ /* 0x000fe40003f0f008 */
[C---:B------:R-:W-:Y:S02]  /*1c10*/  FSETP.GT.AND P5, PT, R12.reuse, R0, PT ;  /* 0x000000000c00720b */ /* 0x040fe40003fa4000 */
[C---:B------:R-:W-:Y:S02]  /*1c20*/  FSETP.NAN.AND P4, PT, R12.reuse, R12, PT ;  /* 0x0000000c0c00720b */ /* 0x040fe40003f88000 */
[----:B0-----:R-:W-:Y:S02]  /*1c30*/  FSEL R5, R12, R0, P5 ;  /* 0x000000000c057208 */ /* 0x001fe40002800000 */
[----:B------:R-:W-:Y:S02]  /*1c40*/  IADD3 R18, P5, R18, 0x1000, RZ ;  /* 0x0000100012127810 */ /* 0x000fe40007fbe0ff */
[----:B------:R-:W-:-:S02]  /*1c50*/  IADD3 R16, P6, R16, 0x1000, RZ ;  /* 0x0000100010107810 */ /* 0x000fc40007fde0ff */
[----:B------:R-:W-:Y:S01]  /*1c60*/  @!P2 FSEL R12, R12, R5, P4 ;  /* 0x000000050c0ca208 */ /* 0x000fe20002000000 */
[----:B------:R-:W-:Y:S02]  /*1c70*/  IMAD.X R19, RZ, RZ, R19, P5 ;  /* 0x000000ffff137224 */ /* 0x000fe400028e0613 */
[----:B------:R-:W-:Y:S02]  /*1c80*/  IMAD.X R17, RZ, RZ, R17, P6 ;  /* 0x000000ffff117224 */ /* 0x000fe400030e0611 */
[----:B------:R-:W-:Y:S01]  /*1c90*/  IMAD.MOV.U32 R0, RZ, RZ, R12 ;  /* 0x000000ffff007224 */ /* 0x000fe200078e000c */
[----:B-1----:R-:W-:Y:S01]  /*1ca0*/  @P0 CALL.REL.NOINC `(.L_x_24) ;  /* 0x0000001000000944 */ /* 0x002fe20003c00000 */
[----:B------:R-:W-:Y:S05]  /*1cb0*/  BRA `(.L_x_25) ;  /* 0xffffe7a000007947 */ /* 0x000fea000383ffff */
.L_x_24:
[----:B------:R-:W-:Y:S01]  /*1cc0*/  BAR.SYNC.DEFER_BLOCKING 0x0 ;  /* 0x0000000000007b1d */ /* 0x000fe20000010000 */
[CC--:B------:R-:W-:Y:S01]  /*1cd0*/  FSETP.NAN.AND P2, PT, R35.reuse, R35.reuse, PT ;  /* 0x000000232300720b */ /* 0x0c0fe20003f48000 */
[----:B------:R-:W-:Y:S01]  /*1ce0*/  IMAD.MOV.U32 R14, RZ, RZ, -0x800 ;  /* 0xfffff800ff0e7424 */ /* 0x000fe200078e00ff */
[----:B------:R-:W-:Y:S01]  /*1cf0*/  FSETP.GT.AND P0, PT, R42, R35, PT ;  /* 0x000000232a00720b */ /* 0x000fe20003f04000 */
[----:B------:R-:W-:Y:S01]  /*1d00*/  IMAD.MOV.U32 R12, RZ, RZ, -0x1 ;  /* 0xffffffffff0c7424 */ /* 0x000fe200078e00ff */
[----:B------:R-:W-:-:S02]  /*1d10*/  FSEL R42, R35, R42, P2 ;  /* 0x0000002a232a7208 */ /* 0x000fc40001000000 */
[C---:B------:R-:W-:Y:S02]  /*1d20*/  FSETP.NAN.AND P2, PT, R36.reuse, R36, PT ;  /* 0x000000242400720b */ /* 0x040fe40003f48000 */
[----:B------:R-:W-:Y:S02]  /*1d30*/  FSEL R35, R35, R42, P0 ;  /* 0x0000002a23237208 */ /* 0x000fe40000000000 */
[----:B------:R-:W-:Y:S02]  /*1d40*/  FSETP.GT.AND P0, PT, R39, R36, PT ;  /* 0x000000242700720b */ /* 0x000fe40003f04000 */
[C---:B------:R-:W-:Y:S02]  /*1d50*/  FSEL R39, R36.reuse, R39, P2 ;  /* 0x0000002724277208 */ /* 0x040fe40001000000 */
[----:B------:R-:W-:Y:S02]  /*1d60*/  FSETP.GEU.AND P2, PT, R35, R31, PT ;  /* 0x0000001f2300720b */ /* 0x000fe40003f4e000 */
[----:B------:R-:W-:-:S02]  /*1d70*/  FSEL R36, R36, R39, P0 ;  /* 0x0000002724247208 */ /* 0x000fc40000000000 */
[----:B------:R-:W-:Y:S02]  /*1d80*/  FSETP.NAN.AND P0, PT, R35, R35, PT ;  /* 0x000000232300720b */ /* 0x000fe40003f08000 */
[----:B------:R-:W-:Y:S02]  /*1d90*/  FSETP.GEU.AND P3, PT, R36, R33, PT ;  /* 0x000000212400720b */ /* 0x000fe40003f6e000 */
[----:B------:R-:W-:Y:S02]  /*1da0*/  FSETP.GT.AND P4, PT, R40, R37, PT ;  /* 0x000000252800720b */ /* 0x000fe40003f84000 */
[----:B------:R-:W-:-:S03]  /*1db0*/  FSETP.GT.AND P5, PT, R41, R38, PT ;  /* 0x000000262900720b */ /* 0x000fc60003fa4000 */
[----:B------:R-:W-:Y:S02]  /*1dc0*/  @P2 FSEL R35, R35, R31, P0 ;  /* 0x0000001f23232208 */ /* 0x000fe40000000000 */
[C---:B------:R-:W-:Y:S02]  /*1dd0*/  FSETP.NAN.AND P0, PT, R36.reuse, R36, PT ;  /* 0x000000242400720b */ /* 0x040fe40003f08000 */
[C---:B------:R-:W-:Y:S02]  /*1de0*/  FSETP.GEU.AND P2, PT, R35.reuse, R32, PT ;  /* 0x000000202300720b */ /* 0x040fe40003f4e000 */
[----:B------:R-:W-:Y:S02]  /*1df0*/  @P3 FSEL R36, R36, R33, P0 ;  /* 0x0000002124243208 */ /* 0x000fe40000000000 */
[----:B------:R-:W-:Y:S02]  /*1e00*/  FSETP.NAN.AND P0, PT, R35, R35, PT ;  /* 0x000000232300720b */ /* 0x000fe40003f08000 */
[----:B------:R-:W-:-:S07]  /*1e10*/  FSETP.GEU.AND P3, PT, R36, R34, PT ;  /* 0x000000222400720b */ /* 0x000fce0003f6e000 */
[----:B------:R-:W-:Y:S02]  /*1e20*/  @P2 FSEL R35, R35, R32, P0 ;  /* 0x0000002023232208 */ /* 0x000fe40000000000 */
[----:B------:R-:W-:-:S03]  /*1e30*/  FSETP.NAN.AND P0, PT, R36, R36, PT ;  /* 0x000000242400720b */ /* 0x000fc60003f08000 */
[----:B------:R-:W0:Y:S01]  /*1e40*/  SHFL.BFLY PT, R2, R35, 0x10, 0x1f ;  /* 0x0e001f0023027f89 */ /* 0x000e2200000e0000 */
[----:B------:R-:W-:Y:S02]  /*1e50*/  @P3 FSEL R36, R36, R34, P0 ;  /* 0x0000002224243208 */ /* 0x000fe40000000000 */
[C---:B------:R-:W-:Y:S02]  /*1e60*/  FSETP.NAN.AND P0, PT, R35.reuse, R35, PT ;  /* 0x000000232300720b */ /* 0x040fe40003f08000 */
[----:B------:R-:W-:Y:S01]  /*1e70*/  FSETP.NAN.AND P2, PT, R36, R36, PT ;  /* 0x000000242400720b */ /* 0x000fe20003f48000 */
[----:B------:R-:W1:Y:S01]  /*1e80*/  SHFL.BFLY PT, R5, R36, 0x10, 0x1f ;  /* 0x0e001f0024057f89 */ /* 0x000e6200000e0000 */
[----:B0-----:R-:W-:-:S09]  /*1e90*/  FSETP.GEU.AND P3, PT, R35, R2, PT ;  /* 0x000000022300720b */ /* 0x001fd20003f6e000 */
[----:B------:R-:W-:Y:S02]  /*1ea0*/  @!P0 FSEL R35, R35, R2, !P3 ;  /* 0x0000000223238208 */ /* 0x000fe40005800000 */
[----:B-1----:R-:W-:-:S03]  /*1eb0*/  FSETP.GEU.AND P0, PT, R36, R5, PT ;  /* 0x000000052400720b */ /* 0x002fc60003f0e000 */
[----:B------:R-:W0:Y:S01]  /*1ec0*/  SHFL.BFLY PT, R2, R35, 0x8, 0x1f ;  /* 0x0d001f0023027f89 */ /* 0x000e2200000e0000 */
[----:B------:R-:W-:Y:S02]  /*1ed0*/  @!P2 FSEL R36, R36, R5, !P0 ;  /* 0x000000052424a208 */ /* 0x000fe40004000000 */
[----:B------:R-:W-:-:S03]  /*1ee0*/  FSETP.NAN.AND P0, PT, R35, R35, PT ;  /* 0x000000232300720b */ /* 0x000fc60003f08000 */
[----:B------:R-:W1:Y:S01]  /*1ef0*/  SHFL.BFLY PT, R5, R36, 0x8, 0x1f ;  /* 0x0d001f0024057f89 */ /* 0x000e6200000e0000 */
[----:B0-----:R-:W-:Y:S02]  /*1f00*/  FSETP.GEU.AND P2, PT, R35, R2, PT ;  /* 0x000000022300720b */ /* 0x001fe40003f4e000 */
[----:B-1----:R-:W-:-:S11]  /*1f10*/  FSETP.GEU.AND P3, PT, R36, R5, PT ;  /* 0x000000052400720b */ /* 0x002fd60003f6e000 */
[----:B------:R-:W-:Y:S02]  /*1f20*/  @P2 FSEL R35, R35, R2, P0 ;  /* 0x0000000223232208 */ /* 0x000fe40000000000 */
[----:B------:R-:W-:-:S03]  /*1f30*/  FSETP.NAN.AND P0, PT, R36, R36, PT ;  /* 0x000000242400720b */ /* 0x000fc60003f08000 */
[----:B------:R-:W0:Y:S01]  /*1f40*/  SHFL.BFLY PT, R2, R35, 0x4, 0x1f ;  /* 0x0c801f0023027f89 */ /* 0x000e2200000e0000 */
[----:B------:R-:W-:Y:S02]  /*1f50*/  @P3 FSEL R36, R36, R5, P0 ;  /* 0x0000000524243208 */ /* 0x000fe40000000000 */
        /* <DEDUP_REMOVED lines=13> */
[C---:B------:R-:W-:Y:S01]  /*2030*/  FSETP.NAN.AND P0, PT, R36.reuse, R36, PT ;  /* 0x000000242400720b */ /* 0x040fe20003f08000 */
[----:B------:R-:W0:Y:S01]  /*2040*/  S2R R2, SR_TID.X ;  /* 0x0000000000027919 */ /* 0x000e220000002100 */
[----:B------:R-:W-:Y:S02]  /*2050*/  FSETP.NAN.AND P2, PT, R35, R35, PT ;  /* 0x000000232300720b */ /* 0x000fe40003f48000 */
[----:B------:R-:W-:Y:S01]  /*2060*/  @P3 FSEL R36, R36, R5, P0 ;  /* 0x0000000524243208 */ /* 0x000fe20000000000 */
[----:B------:R-:W1:Y:S01]  /*2070*/  SHFL.BFLY PT, R4, R35, 0x1, 0x1f ;  /* 0x0c201f0023047f89 */ /* 0x000e6200000e0000 */
[----:B------:R-:W-:Y:S02]  /*2080*/  FSETP.NAN.AND P0, PT, R40, R40, PT ;  /* 0x000000282800720b */ /* 0x000fe40003f08000 */
[----:B------:R-:W-:Y:S01]  /*2090*/  FSETP.NAN.AND P6, PT, R36, R36, PT ;  /* 0x000000242400720b */ /* 0x000fe20003fc8000 */
[----:B------:R-:W2:Y:S01]  /*20a0*/  SHFL.BFLY PT, R5, R36, 0x1, 0x1f ;  /* 0x0c201f0024057f89 */ /* 0x000ea200000e0000 */
[----:B------:R-:W-:-:S04]  /*20b0*/  FSEL R37, R40, R37, P0 ;  /* 0x0000002528257208 */ /* 0x000fc80000000000 */
[----:B------:R-:W-:Y:S02]  /*20c0*/  FSEL R37, R40, R37, P4 ;  /* 0x0000002528257208 */ /* 0x000fe40002000000 */
[----:B0-----:R-:W-:Y:S02]  /*20d0*/  LOP3.LUT P4, RZ, R2, 0x1f, RZ, 0xc0, !PT ;  /* 0x0000001f02ff7812 */ /* 0x001fe4000788c0ff */
[----:B-1----:R-:W-:Y:S02]  /*20e0*/  FSETP.GEU.AND P3, PT, R35, R4, PT ;  /* 0x000000042300720b */ /* 0x002fe40003f6e000 */
[----:B--2---:R-:W-:-:S11]  /*20f0*/  FSETP.GEU.AND P0, PT, R36, R5, PT ;  /* 0x000000052400720b */ /* 0x004fd60003f0e000 */
[----:B------:R-:W-:Y:S02]  /*2100*/  @P3 SEL R35, R35, R4, P2 ;  /* 0x0000000423233207 */ /* 0x000fe40001000000 */
[----:B------:R-:W-:Y:S02]  /*2110*/  SHF.R.U32.HI R4, RZ, 0x3, R2 ;  /* 0x00000003ff047819 */ /* 0x000fe40000011602 */
[----:B------:R-:W-:Y:S02]  /*2120*/  @P0 SEL R36, R36, R5, P6 ;  /* 0x0000000524240207 */ /* 0x000fe40003000000 */
[----:B------:R-:W-:Y:S02]  /*2130*/  LOP3.LUT R4, R4, 0x3c, RZ, 0xc0, !PT ;  /* 0x0000003c04047812 */ /* 0x000fe400078ec0ff */
[----:B------:R-:W-:Y:S02]  /*2140*/  ISETP.GE.AND P3, PT, R2, 0x20, PT ;  /* 0x000000200200780c */ /* 0x000fe40003f66270 */
[C---:B------:R-:W-:Y:S01]  /*2150*/  FSETP.NAN.AND P2, PT, R41.reuse, R41, PT ;  /* 0x000000292900720b */ /* 0x040fe20003f48000 */
[----:B------:R-:W-:Y:S03]  /*2160*/  @!P4 STS [R4], R35 ;  /* 0x000000230400c388 */ /* 0x000fe60000000800 */
[----:B------:R-:W-:Y:S01]  /*2170*/  FSEL R38, R41, R38, P2 ;  /* 0x0000002629267208 */ /* 0x000fe20001000000 */
[----:B------:R-:W-:Y:S04]  /*2180*/  @!P4 STS [R4+0x40], R36 ;  /* 0x000040240400c388 */ /* 0x000fe80000000800 */
[----:B------:R-:W-:Y:S01]  /*2190*/  BAR.SYNC.DEFER_BLOCKING 0x0 ;  /* 0x0000000000007b1d */ /* 0x000fe20000010000 */
[----:B------:R-:W-:-:S02]  /*21a0*/  FSETP.GT.AND P2, PT, R37, R0, PT ;  /* 0x000000002500720b */ /* 0x000fc40003f44000 */
[----:B------:R-:W-:Y:S02]  /*21b0*/  FSEL R38, R41, R38, P5 ;  /* 0x0000002629267208 */ /* 0x000fe40002800000 */
[----:B------:R-:W-:Y:S02]  /*21c0*/  FSETP.NAN.AND P5, PT, R37, R37, PT ;  /* 0x000000252500720b */ /* 0x000fe40003fa8000 */
[----:B------:R-:W-:-:S07]  /*21d0*/  FSETP.GT.AND P0, PT, R38, R29, PT ;  /* 0x0000001d2600720b */ /* 0x000fce0003f04000 */
[----:B------:R-:W-:Y:S02]  /*21e0*/  @!P2 FSEL R37, R37, R0, P5 ;  /* 0x000000002525a208 */ /* 0x000fe40002800000 */
[C---:B------:R-:W-:Y:S02]  /*21f0*/  FSETP.NAN.AND P5, PT, R38.reuse, R38, PT ;  /* 0x000000262600720b */ /* 0x040fe40003fa8000 */
[C---:B------:R-:W-:Y:S02]  /*2200*/  FSETP.GT.AND P2, PT, R37.reuse, R28, PT ;  /* 0x0000001c2500720b */ /* 0x040fe40003f44000 */
[----:B------:R-:W-:Y:S02]  /*2210*/  @!P0 FSEL R38, R38, R29, P5 ;  /* 0x0000001d26268208 */ /* 0x000fe40002800000 */
[----:B------:R-:W-:Y:S01]  /*2220*/  FSETP.NAN.AND P0, PT, R37, R37, PT ;  /* 0x000000252500720b */ /* 0x000fe20003f08000 */
[----:B------:R-:W-:Y:S01]  /*2230*/  @!P3 LDS R6, [R2.X4] ;  /* 0x000000000206b984 */ /* 0x000fe20000004800 */
[----:B------:R-:W-:-:S07]  /*2240*/  FSETP.GT.AND P5, PT, R38, R30, PT ;  /* 0x0000001e2600720b */ /* 0x000fce0003fa4000 */
[----:B------:R-:W-:Y:S02]  /*2250*/  @!P2 FSEL R37, R37, R28, P0 ;  /* 0x0000001c2525a208 */ /* 0x000fe40000000000 */
[----:B------:R-:W-:-:S03]  /*2260*/  FSETP.NAN.AND P0, PT, R38, R38, PT ;  /* 0x000000262600720b */ /* 0x000fc60003f08000 */
[----:B------:R-:W0:Y:S01]  /*2270*/  SHFL.BFLY PT, R0, R37, 0x10, 0x1f ;  /* 0x0e001f0025007f89 */ /* 0x000e2200000e0000 */
[----:B------:R-:W-:Y:S02]  /*2280*/  @!P5 FSEL R38, R38, R30, P0 ;  /* 0x0000001e2626d208 */ /* 0x000fe40000000000 */
[C---:B------:R-:W-:Y:S02]  /*2290*/  FSETP.NAN.AND P5, PT, R37.reuse, R37, PT ;  /* 0x000000252500720b */ /* 0x040fe40003fa8000 */
[----:B------:R-:W-:Y:S01]  /*22a0*/  FSETP.NAN.AND P0, PT, R38, R38, PT ;  /* 0x000000262600720b */ /* 0x000fe20003f08000 */
[----:B------:R-:W1:Y:S01]  /*22b0*/  SHFL.BFLY PT, R7, R38, 0x10, 0x1f ;  /* 0x0e001f0026077f89 */ /* 0x000e6200000e0000 */
[----:B0-----:R-:W-:-:S03]  /*22c0*/  FSETP.GT.AND P2, PT, R37, R0, PT ;  /* 0x000000002500720b */ /* 0x001fc60003f44000 */
[----:B------:R-:W0:Y:S06]  /*22d0*/  SHFL.BFLY PT, R5, R6, 0x8, 0x1f ;  /* 0x0d001f0006057f89 */ /* 0x000e2c00000e0000 */
[----:B------:R-:W-:Y:S02]  /*22e0*/  @!P5 FSEL R37, R37, R0, P2 ;  /* 0x000000002525d208 */ /* 0x000fe40001000000 */
[----:B-1----:R-:W-:-:S03]  /*22f0*/  FSETP.GT.AND P2, PT, R38, R7, PT ;  /* 0x000000072600720b */ /* 0x002fc60003f44000 */
[----:B------:R-:W1:Y:S01]  /*2300*/  SHFL.BFLY PT, R8, R37, 0x8, 0x1f ;  /* 0x0d001f0025087f89 */ /* 0x000e6200000e0000 */
[----:B------:R-:W-:Y:S02]  /*2310*/  @!P0 FSEL R38, R38, R7, P2 ;  /* 0x0000000726268208 */ /* 0x000fe40001000000 */
[----:B------:R-:W-:-:S03]  /*2320*/  FSETP.NAN.AND P0, PT, R6, R6, PT ;  /* 0x000000060600720b */ /* 0x000fc60003f08000 */
[----:B------:R-:W2:Y:S01]  /*2330*/  SHFL.BFLY PT, R7, R38, 0x8, 0x1f ;  /* 0x0d001f0026077f89 */ /* 0x000ea200000e0000 */
[----:B0-----:R-:W-:-:S04]  /*2340*/  FSETP.GEU.AND P5, PT, R6, R5, PT ;  /* 0x000000050600720b */ /* 0x001fc80003fae000 */
[C---:B------:R-:W-:Y:S02]  /*2350*/  FSEL R5, R6.reuse, R5, !P5 ;  /* 0x0000000506057208 */ /* 0x040fe40006800000 */
[CC--:B-1----:R-:W-:Y:S02]  /*2360*/  FSETP.GT.AND P2, PT, R37.reuse, R8.reuse, PT ;  /* 0x000000082500720b */ /* 0x0c2fe40003f44000 */
[----:B------:R-:W-:Y:S02]  /*2370*/  FSEL R5, R6, R5, P0 ;  /* 0x0000000506057208 */ /* 0x000fe40000000000 */
[C---:B------:R-:W-:Y:S02]  /*2380*/  FSETP.NAN.AND P5, PT, R37.reuse, R37, PT ;  /* 0x000000252500720b */ /* 0x040fe40003fa8000 */
[----:B--2---:R-:W-:Y:S01]  /*2390*/  FSETP.GT.AND P0, PT, R38, R7, PT ;  /* 0x000000072600720b */ /* 0x004fe20003f04000 */
[----:B------:R-:W0:Y:S06]  /*23a0*/  SHFL.BFLY PT, R0, R5, 0x4, 0x1f ;  /* 0x0c801f0005007f89 */ /* 0x000e2c00000e0000 */
[----:B------:R-:W-:-:S02]  /*23b0*/  @!P2 FSEL R37, R37, R8, P5 ;  /* 0x000000082525a208 */ /* 0x000fc40002800000 */
[----:B------:R-:W-:-:S03]  /*23c0*/  FSETP.NAN.AND P2, PT, R38, R38, PT ;  /* 0x000000262600720b */ /* 0x000fc60003f48000 */
[----:B------:R-:W1:Y:S01]  /*23d0*/  SHFL.BFLY PT, R6, R37, 0x4, 0x1f ;  /* 0x0c801f0025067f89 */ /* 0x000e6200000e0000 */
[----:B------:R-:W-:Y:S02]  /*23e0*/  @!P0 FSEL R38, R38, R7, P2 ;  /* 0x0000000726268208 */ /* 0x000fe40001000000 */
[----:B------:R-:W-:-:S03]  /*23f0*/  FSETP.NAN.AND P0, PT, R5, R5, PT ;  /* 0x000000050500720b */ /* 0x000fc60003f08000 */
[----:B------:R-:W2:Y:S01]  /*2400*/  SHFL.BFLY PT, R7, R38, 0x4, 0x1f ;  /* 0x0c801f0026077f89 */ /* 0x000ea200000e0000 */
[----:B0-----:R-:W-:Y:S02]  /*2410*/  FSETP.GEU.AND P5, PT, R5, R0, PT ;  /* 0x000000000500720b */ /* 0x001fe40003fae000 */
[----:B-1----:R-:W-:-:S11]  /*2420*/  FSETP.GT.AND P2, PT, R37, R6, PT ;  /* 0x000000062500720b */ /* 0x002fd60003f44000 */
[----:B------:R-:W-:Y:S02]  /*2430*/  @P5 FSEL R5, R5, R0, P0 ;  /* 0x0000000005055208 */ /* 0x000fe40000000000 */
[C---:B------:R-:W-:Y:S02]  /*2440*/  FSETP.NAN.AND P5, PT, R37.reuse, R37, PT ;  /* 0x000000252500720b */ /* 0x040fe40003fa8000 */
[C---:B--2---:R-:W-:Y:S01]  /*2450*/  FSETP.GT.AND P0, PT, R38.reuse, R7, PT ;  /* 0x000000072600720b */ /* 0x044fe20003f04000 */
[----:B------:R-:W0:Y:S01]  /*2460*/  SHFL.BFLY PT, R0, R5, 0x2, 0x1f ;  /* 0x0c401f0005007f89 */ /* 0x000e2200000e0000 */
[----:B------:R-:W-:Y:S02]  /*2470*/  @!P2 FSEL R37, R37, R6, P5 ;  /* 0x000000062525a208 */ /* 0x000fe40002800000 */
[----:B------:R-:W-:-:S03]  /*2480*/  FSETP.NAN.AND P2, PT, R38, R38, PT ;  /* 0x000000262600720b */ /* 0x000fc60003f48000 */
[----:B------:R-:W1:Y:S06]  /*2490*/  SHFL.BFLY PT, R6, R37, 0x2, 0x1f ;  /* 0x0c401f0025067f89 */ /* 0x000e6c00000e0000 */
[----:B------:R-:W-:Y:S02]  /*24a0*/  @!P0 FSEL R38, R38, R7, P2 ;  /* 0x0000000726268208 */ /* 0x000fe40001000000 */
[C---:B------:R-:W-:Y:S02]  /*24b0*/  FSETP.NAN.AND P0, PT, R5.reuse, R5, PT ;  /* 0x000000050500720b */ /* 0x040fe40003f08000 */
[----:B------:R-:W-:Y:S01]  /*24c0*/  FSETP.NAN.AND P6, PT, R38, R38, PT ;  /* 0x000000262600720b */ /* 0x000fe20003fc8000 */
[----:B------:R-:W2:Y:S01]  /*24d0*/  SHFL.BFLY PT, R7, R38, 0x2, 0x1f ;  /* 0x0c401f0026077f89 */ /* 0x000ea200000e0000 */
[----:B0-----:R-:W-:-:S13]  /*24e0*/  FSETP.GEU.AND P5, PT, R5, R0, PT ;  /* 0x000000000500720b */ /* 0x001fda0003fae000 */
[----:B------:R-:W-:Y:S02]  /*24f0*/  @P5 FSEL R5, R5, R0, P0 ;  /* 0x0000000005055208 */ /* 0x000fe40000000000 */
[C---:B-1----:R-:W-:Y:S02]  /*2500*/  FSETP.GT.AND P0, PT, R37.reuse, R6, PT ;  /* 0x000000062500720b */ /* 0x042fe40003f04000 */
[----:B------:R-:W-:Y:S01]  /*2510*/  FSETP.NAN.AND P5, PT, R37, R37, PT ;  /* 0x000000252500720b */ /* 0x000fe20003fa8000 */
[----:B------:R-:W0:Y:S01]  /*2520*/  SHFL.BFLY PT, R0, R5, 0x1, 0x1f ;  /* 0x0c201f0005007f89 */ /* 0x000e2200000e0000 */
[----:B--2---:R-:W-:-:S09]  /*2530*/  FSETP.GT.AND P2, PT, R38, R7, PT ;  /* 0x000000072600720b */ /* 0x004fd20003f44000 */
[----:B------:R-:W-:Y:S02]  /*2540*/  @!P0 FSEL R37, R37, R6, P5 ;  /* 0x0000000625258208 */ /* 0x000fe40002800000 */
[----:B------:R-:W-:Y:S02]  /*2550*/  LOP3.LUT P0, RZ, R2, 0xf, RZ, 0xc0, !PT ;  /* 0x0000000f02ff7812 */ /* 0x000fe4000780c0ff */
[----:B------:R-:W-:Y:S02]  /*2560*/  @!P2 FSEL R38, R38, R7, P6 ;  /* 0x000000072626a208 */ /* 0x000fe40003000000 */
[----:B------:R-:W-:Y:S02]  /*2570*/  ISETP.LT.AND P0, PT, R2, 0x20, !P0 ;  /* 0x000000200200780c */ /* 0x000fe40004701270 */
[----:B------:R-:W-:Y:S01]  /*2580*/  FSETP.NAN.AND P2, PT, R5, R5, PT ;  /* 0x000000050500720b */ /* 0x000fe20003f48000 */
[----:B------:R-:W1:Y:S01]  /*2590*/  SHFL.BFLY PT, R11, R38, 0x1, 0x1f ;  /* 0x0c201f00260b7f89 */ /* 0x000e6200000e0000 */
[----:B------:R-:W-:-:S02]  /*25a0*/  FSETP.NAN.AND P6, PT, R37, R37, PT ;  /* 0x000000252500720b */ /* 0x000fc40003fc8000 */
[----:B0-----:R-:W-:-:S13]  /*25b0*/  FSETP.GEU.AND P5, PT, R5, R0, PT ;  /* 0x000000000500720b */ /* 0x001fda0003fae000 */
[----:B------:R-:W-:Y:S02]  /*25c0*/  @P5 SEL R5, R5, R0, P2 ;  /* 0x0000000005055207 */ /* 0x000fe40001000000 */
[----:B------:R-:W0:Y:S04]  /*25d0*/  SHFL.BFLY PT, R0, R37, 0x1, 0x1f ;  /* 0x0c201f0025007f89 */ /* 0x000e2800000e0000 */
[----:B------:R-:W-:Y:S04]  /*25e0*/  @P0 STS [R2.X4], R5 ;  /* 0x0000000502000388 */ /* 0x000fe80000004800 */
[----:B------:R-:W-:Y:S01]  /*25f0*/  BAR.SYNC.DEFER_BLOCKING 0x0 ;  /* 0x0000000000007b1d */ /* 0x000fe20000010000 */
[----:B-1----:R-:W-:-:S02]  /*2600*/  FSETP.GT.AND P2, PT, R38, R11, PT ;  /* 0x0000000b2600720b */ /* 0x002fc40003f44000 */
[----:B0-----:R-:W-:-:S03]  /*2610*/  FSETP.GT.AND P5, PT, R37, R0, PT ;  /* 0x000000002500720b */ /* 0x001fc60003fa4000 */
[----:B------:R-:W-:Y:S04]  /*2620*/  LDS R6, [RZ] ;  /* 0x00000000ff067984 */ /* 0x000fe80000000800 */
[----:B------:R-:W0:Y:S06]  /*2630*/  LDS R7, [0x40] ;  /* 0x00004000ff077984 */ /* 0x000e2c0000000800 */
[----:B------:R-:W-:-:S02]  /*2640*/  @!P5 SEL R37, R37, R0, P6 ;  /* 0x000000002525d207 */ /* 0x000fc40003000000 */
[----:B------:R-:W-:Y:S01]  /*2650*/  LOP3.LUT R0, R2, 0x1, RZ, 0xc0, !PT ;  /* 0x0000000102007812 */ /* 0x000fe200078ec0ff */
[----:B------:R-:W-:Y:S01]  /*2660*/  BAR.SYNC.DEFER_BLOCKING 0x0 ;  /* 0x0000000000007b1d */ /* 0x000fe20000010000 */
[----:B------:R-:W-:-:S04]  /*2670*/  FSETP.NAN.AND P5, PT, R38, R38, PT ;  /* 0x000000262600720b */ /* 0x000fc80003fa8000 */
[----:B------:R-:W-:Y:S01]  /*2680*/  @!P2 SEL R38, R38, R11, P5 ;  /* 0x0000000b2626a207 */ /* 0x000fe20002800000 */
[----:B0-----:R-:W-:Y:S04]  /*2690*/  STS.64 [RZ], R6 ;  /* 0x00000006ff007388 */ /* 0x001fe80000000a00 */
[----:B------:R-:W-:Y:S06]  /*26a0*/  BAR.SYNC.DEFER_BLOCKING 0x0 ;  /* 0x0000000000007b1d */ /* 0x000fec0000010000 */
[----:B------:R-:W-:Y:S04]  /*26b0*/  LDS R5, [R0.X4] ;  /* 0x0000000000057984 */ /* 0x000fe80000004800 */
[----:B------:R-:W-:Y:S06]  /*26c0*/  BAR.SYNC.DEFER_BLOCKING 0x0 ;  /* 0x0000000000007b1d */ /* 0x000fec0000010000 */
[----:B------:R-:W-:Y:S04]  /*26d0*/  @!P4 STS [R4], R37 ;  /* 0x000000250400c388 */ /* 0x000fe80000000800 */
[----:B------:R-:W-:Y:S04]  /*26e0*/  @!P4 STS [R4+0x40], R38 ;  /* 0x000040260400c388 */ /* 0x000fe80000000800 */
[----:B------:R-:W-:Y:S06]  /*26f0*/  BAR.SYNC.DEFER_BLOCKING 0x0 ;  /* 0x0000000000007b1d */ /* 0x000fec0000010000 */
[----:B------:R-:W0:Y:S04]  /*2700*/  @!P3 LDS R9, [R2.X4] ;  /* 0x000000000209b984 */ /* 0x000e280000004800 */
[----:B0-----:R-:W0:Y:S01]  /*2710*/  SHFL.BFLY PT, R8, R9, 0x8, 0x1f ;  /* 0x0d001f0009087f89 */ /* 0x001e2200000e0000 */
[----:B------:R-:W-:-:S02]  /*2720*/  FSETP.NAN.AND P3, PT, R9, R9, PT ;  /* 0x000000090900720b */ /* 0x000fc40003f68000 */
[----:B0-----:R-:W-:-:S04]  /*2730*/  FSETP.GT.AND P2, PT, R9, R8, PT ;  /* 0x000000080900720b */ /* 0x001fc80003f44000 */
[----:B------:R-:W-:-:S04]  /*2740*/  FSEL R8, R9, R8, P2 ;  /* 0x0000000809087208 */ /* 0x000fc80001000000 */
[----:B------:R-:W-:-:S04]  /*2750*/  FSEL R11, R9, R8, P3 ;  /* 0x00000008090b7208 */ /* 0x000fc80001800000 */
[C---:B------:R-:W-:Y:S01]  /*2760*/  FSETP.NAN.AND P3, PT, R11.reuse, R11, PT ;  /* 0x0000000b0b00720b */ /* 0x040fe20003f68000 */
[----:B------:R-:W0:Y:S02]  /*2770*/  SHFL.BFLY PT, R8, R11, 0x4, 0x1f ;  /* 0x0c801f000b087f89 */ /* 0x000e2400000e0000 */
[----:B0-----:R-:W-:-:S13]  /*2780*/  FSETP.GT.AND P2, PT, R11, R8, PT ;  /* 0x000000080b00720b */ /* 0x001fda0003f44000 */
[----:B------:R-:W-:-:S04]  /*2790*/  @!P2 FSEL R11, R11, R8, P3 ;  /* 0x000000080b0ba208 */ /* 0x000fc80001800000 */
[C---:B------:R-:W-:Y:S01]  /*27a0*/  FSETP.NAN.AND P3, PT, R11.reuse, R11, PT ;  /* 0x0000000b0b00720b */ /* 0x040fe20003f68000 */
[----:B------:R-:W0:Y:S02]  /*27b0*/  SHFL.BFLY PT, R4, R11, 0x2, 0x1f ;  /* 0x0c401f000b047f89 */ /* 0x000e2400000e0000 */
[----:B0-----:R-:W-:-:S13]  /*27c0*/  FSETP.GT.AND P2, PT, R11, R4, PT ;  /* 0x000000040b00720b */ /* 0x001fda0003f44000 */
[----:B------:R-:W-:-:S04]  /*27d0*/  @!P2 FSEL R11, R11, R4, P3 ;  /* 0x000000040b0ba208 */ /* 0x000fc80001800000 */
[C---:B------:R-:W-:Y:S01]  /*27e0*/  FSETP.NAN.AND P3, PT, R11.reuse, R11, PT ;  /* 0x0000000b0b00720b */ /* 0x040fe20003f68000 */
[----:B------:R-:W0:Y:S02]  /*27f0*/  SHFL.BFLY PT, R4, R11, 0x1, 0x1f ;  /* 0x0c201f000b047f89 */ /* 0x000e2400000e0000 */
[----:B0-----:R-:W-:-:S13]  /*2800*/  FSETP.GT.AND P2, PT, R11, R4, PT ;  /* 0x000000040b00720b */ /* 0x001fda0003f44000 */
[----:B------:R-:W-:-:S05]  /*2810*/  @!P2 SEL R11, R11, R4, P3 ;  /* 0x000000040b0ba207 */ /* 0x000fca0001800000 */
[----:B------:R-:W-:Y:S04]  /*2820*/  @P0 STS [R2.X4], R11 ;  /* 0x0000000b02000388 */ /* 0x000fe80000004800 */
[----:B------:R-:W-:Y:S01]  /*2830*/  BAR.SYNC.DEFER_BLOCKING 0x0 ;  /* 0x0000000000007b1d */ /* 0x000fe20000010000 */
[----:B------:R-:W-:-:S04]  /*2840*/  FSETP.GE.AND P0, PT, R6, RZ, PT ;  /* 0x000000ff0600720b */ /* 0x000fc80003f06000 */
[----:B------:R-:W-:Y:S02]  /*2850*/  FSEL R6, R6, RZ, !P0 ;  /* 0x000000ff06067208 */ /* 0x000fe40004000000 */
[----:B------:R-:W-:-:S03]  /*2860*/  FSETP.GE.AND P0, PT, R7, RZ, PT ;  /* 0x000000ff0700720b */ /* 0x000fc60003f06000 */
[----:B------:R-:W-:Y:S01]  /*2870*/  FADD R6, RZ, -R6 ;  /* 0x80000006ff067221 */ /* 0x000fe20000000000 */
[----:B------:R-:W-:-:S04]  /*2880*/  FSEL R7, R7, RZ, !P0 ;  /* 0x000000ff07077208 */ /* 0x000fc80004000000 */
[----:B------:R-:W-:Y:S01]  /*2890*/  FSETP.NAN.AND P2, PT, R6, R6, PT ;  /* 0x000000060600720b */ /* 0x000fe20003f48000 */
[----:B------:R-:W-:-:S05]  /*28a0*/  FADD R7, RZ, -R7 ;  /* 0x80000007ff077221 */ /* 0x000fca0000000000 */
[----:B------:R-:W-:Y:S01]  /*28b0*/  FSETP.NAN.AND P3, PT, R7, R7, PT ;  /* 0x000000070700720b */ /* 0x000fe20003f68000 */
[----:B------:R-:W0:Y:S04]  /*28c0*/  LDS R8, [RZ] ;  /* 0x00000000ff087984 */ /* 0x000e280000000800 */
[----:B------:R-:W1:Y:S04]  /*28d0*/  LDS R9, [0x40] ;  /* 0x00004000ff097984 */ /* 0x000e680000000800 */
[----:B------:R-:W-:Y:S01]  /*28e0*/  BAR.SYNC.DEFER_BLOCKING 0x0 ;  /* 0x0000000000007b1d */ /* 0x000fe20000010000 */
[----:B0-----:R-:W-:-:S05]  /*28f0*/  FSETP.GTU.AND P0, PT, R8, RZ, PT ;  /* 0x000000ff0800720b */ /* 0x001fca0003f0c000 */
[----:B-1----:R0:W-:Y:S01]  /*2900*/  STS.64 [RZ], R8 ;  /* 0x00000008ff007388 */ /* 0x0021e20000000a00 */
[----:B------:R-:W-:-:S03]  /*2910*/  FSEL R11, R8, RZ, P0 ;  /* 0x000000ff080b7208 */ /* 0x000fc60000000000 */
[----:B------:R-:W-:Y:S01]  /*2920*/  BAR.SYNC.DEFER_BLOCKING 0x0 ;  /* 0x0000000000007b1d */ /* 0x000fe20000010000 */
[C---:B------:R-:W-:Y:S02]  /*2930*/  FSETP.GTU.AND P4, PT, R9.reuse, RZ, PT ;  /* 0x000000ff0900720b */ /* 0x040fe40003f8c000 */
[CC--:B------:R-:W-:Y:S02]  /*2940*/  FSETP.GT.AND P0, PT, R6.reuse, R11.reuse, PT ;  /* 0x0000000b0600720b */ /* 0x0c0fe40003f04000 */
[----:B------:R-:W-:Y:S01]  /*2950*/  FSEL R4, R9, RZ, P4 ;  /* 0x000000ff09047208 */ /* 0x000fe20002000000 */
[----:B0-----:R-:W-:Y:S01]  /*2960*/  IMAD.MOV.U32 R8, RZ, RZ, 0x3f800000 ;  /* 0x3f800000ff087424 */ /* 0x001fe200078e00ff */
[----:B------:R-:W-:Y:S02]  /*2970*/  @!P2 FSEL R6, R6, R11, P0 ;  /* 0x0000000b0606a208 */ /* 0x000fe40000000000 */
[----:B------:R-:W-:-:S03]  /*2980*/  FSETP.GT.AND P0, PT, R7, R4, PT ;  /* 0x000000040700720b */ /* 0x000fc60003f04000 */
[----:B------:R-:W-:Y:S01]  /*2990*/  FMUL R10, R6, 0.0078740157186985015869 ;  /* 0x3c010204060a7820 */ /* 0x000fe20000400000 */
[----:B------:R-:W-:-:S04]  /*29a0*/  @!P3 FSEL R7, R7, R4, P0 ;  /* 0x000000040707b208 */ /* 0x000fc80000000000 */
[C---:B------:R-:W-:Y:S01]  /*29b0*/  FSETP.GT.AND P0, PT, R10.reuse, 9.9999997473787516356e-06, PT ;  /* 0x3727c5ac0a00780b */ /* 0x040fe20003f04000 */
[----:B------:R-:W-:Y:S01]  /*29c0*/  FMUL R11, R7, 0.0078740157186985015869 ;  /* 0x3c010204070b7820 */ /* 0x000fe20000400000 */
[----:B------:R-:W-:Y:S01]  /*29d0*/  FSETP.NAN.AND P2, PT, R10, R10, PT ;  /* 0x0000000a0a00720b */ /* 0x000fe20003f48000 */
[----:B------:R-:W-:-:S03]  /*29e0*/  IMAD.U32 R7, RZ, RZ, UR5 ;  /* 0x00000005ff077e24 */ /* 0x000fc6000f8e00ff */
[----:B------:R-:W-:Y:S01]  /*29f0*/  FSETP.GT.AND P3, PT, R11, 9.9999997473787516356e-06, PT ;  /* 0x3727c5ac0b00780b */ /* 0x000fe20003f64000 */
[----:B------:R-:W0:Y:S01]  /*2a00*/  LDS R0, [R0.X4] ;  /* 0x0000000000007984 */ /* 0x000e220000004800 */
[----:B------:R-:W-:Y:S01]  /*2a10*/  LOP3.LUT R6, R7, 0x1, R2, 0xf8, !PT ;  /* 0x0000000107067812 */ /* 0x000fe200078ef802 */
[----:B------:R-:W-:-:S04]  /*2a20*/  IMAD.MOV.U32 R7, RZ, RZ, 0x2 ;  /* 0x00000002ff077424 */ /* 0x000fc800078e00ff */
[----:B------:R-:W-:Y:S02]  /*2a30*/  @!P0 FSEL R10, R10, 9.9999997473787516356e-06, P2 ;  /* 0x3727c5ac0a0a8808 */ /* 0x000fe40001000000 */
[C---:B------:R-:W-:Y:S02]  /*2a40*/  FSETP.NAN.AND P0, PT, R11.reuse, R11, PT ;  /* 0x0000000b0b00720b */ /* 0x040fe40003f08000 */
[----:B------:R-:W-:Y:S02]  /*2a50*/  FSETP.GT.AND P2, PT, |R10|, 8.50705917302346158658e+37, PT ;  /* 0x7e8000000a00780b */ /* 0x000fe40003f44200 */
[----:B------:R-:W-:Y:S02]  /*2a60*/  @!P3 FSEL R11, R11, 9.9999997473787516356e-06, P0 ;  /* 0x3727c5ac0b0bb808 */ /* 0x000fe40000000000 */
[----:B------:R-:W-:Y:S02]  /*2a70*/  LOP3.LUT P0, RZ, R2, 0x1fe, RZ, 0xc0, !PT ;  /* 0x000001fe02ff7812 */ /* 0x000fe4000780c0ff */
[----:B------:R-:W-:-:S02]  /*2a80*/  FSETP.GT.AND P3, PT, |R11|, 8.50705917302346158658e+37, PT ;  /* 0x7e8000000b00780b */ /* 0x000fc40003f64200 */
[----:B------:R-:W-:Y:S02]  /*2a90*/  FSETP.GEU.AND P4, PT, |R10|, 1.175494350822287508e-38, PT ;  /* 0x008000000a00780b */ /* 0x000fe40003f8e200 */
[C---:B------:R-:W-:Y:S02]  /*2aa0*/  FSETP.GEU.AND P5, PT, |R11|.reuse, 1.175494350822287508e-38, PT ;  /* 0x008000000b00780b */ /* 0x040fe40003fae200 */
[----:B------:R-:W-:Y:S01]  /*2ab0*/  ISETP.LT.AND P0, PT, R6, 0xe10, !P0 ;  /* 0x00000e100600780c */ /* 0x000fe20004701270 */
[----:B------:R-:W-:Y:S01]  /*2ac0*/  @P2 FMUL R10, R10, 0.25 ;  /* 0x3e8000000a0a2820 */ /* 0x000fe20000400000 */
[C---:B------:R-:W-:Y:S02]  /*2ad0*/  FSEL R9, R8.reuse, 0.25, !P2 ;  /* 0x3e80000008097808 */ /* 0x040fe40005000000 */
[----:B------:R-:W-:Y:S02]  /*2ae0*/  FSEL R8, R8, 0.25, !P3 ;  /* 0x3e80000008087808 */ /* 0x000fe40005800000 */
[----:B------:R-:W-:Y:S01]  /*2af0*/  LOP3.LUT R2, R2, 0x100, RZ, 0xc0, !PT ;  /* 0x0000010002027812 */ /* 0x000fe200078ec0ff */
[----:B------:R-:W-:-:S02]  /*2b00*/  @P3 FMUL R11, R11, 0.25 ;  /* 0x3e8000000b0b3820 */ /* 0x000fc40000400000 */
[----:B------:R-:W-:Y:S01]  /*2b10*/  @!P4 FMUL R10, R10, 16777216 ;  /* 0x4b8000000a0ac820 */ /* 0x000fe20000400000 */
[----:B------:R-:W-:Y:S01]  /*2b20*/  @!P4 FMUL R9, R9, 16777216 ;  /* 0x4b8000000909c820 */ /* 0x000fe20000400000 */
[----:B------:R-:W-:Y:S01]  /*2b30*/  @!P5 FMUL R11, R11, 16777216 ;  /* 0x4b8000000b0bd820 */ /* 0x000fe20000400000 */
[----:B------:R-:W-:Y:S01]  /*2b40*/  @!P5 FMUL R8, R8, 16777216 ;  /* 0x4b8000000808d820 */ /* 0x000fe20000400000 */
[----:B------:R-:W-:Y:S02]  /*2b50*/  SHF.R.U32.HI R2, RZ, 0x5, R2 ;  /* 0x00000005ff027819 */ /* 0x000fe40000011602 */
[----:B------:R-:W1:Y:S01]  /*2b60*/  MUFU.RCP R10, R10 ;  /* 0x0000000a000a7308 */ /* 0x000e620000001000 */
[----:B0-----:R-:W-:Y:S01]  /*2b70*/  F2FP.BF16.PACK_AB R0, R0, R5 ;  /* 0x000000050000723e */ /* 0x001fe200000010ff */
[----:B------:R-:W-:-:S03]  /*2b80*/  IMAD.WIDE R4, R6, R7, c[0x0][0x190] ;  /* 0x0000640006047625 */ /* 0x000fc600078e0207 */
[----:B------:R-:W-:Y:S01]  /*2b90*/  PRMT R13, R0, 0x7632, R13 ;  /* 0x00007632000d7816 */ /* 0x000fe2000000000d */
[----:B------:R-:W-:Y:S01]  /*2ba0*/  IMAD.WIDE R6, R6, R7, c[0x0][0x198] ;  /* 0x0000660006067625 */ /* 0x000fe200078e0207 */
[----:B------:R0:W-:Y:S01]  /*2bb0*/  @P0 STG.E.U16 [R4.64], R0 ;  /* 0x0000000004000986 */ /* 0x0001e2000c101506 */
[----:B------:R-:W2:Y:S03]  /*2bc0*/  MUFU.RCP R11, R11 ;  /* 0x0000000b000b7308 */ /* 0x000ea60000001000 */
[----:B------:R0:W-:Y:S01]  /*2bd0*/  @P0 STG.E.U16 [R6.64], R13 ;  /* 0x0000000d06000986 */ /* 0x0001e2000c101506 */
[----:B-1----:R-:W-:-:S03]  /*2be0*/  FMUL R10, R10, R9 ;  /* 0x000000090a0a7220 */ /* 0x002fc60000400000 */
[----:B------:R-:W-:Y:S01]  /*2bf0*/  BAR.SYNC.DEFER_BLOCKING 0x0 ;  /* 0x0000000000007b1d */ /* 0x000fe20000010000 */
[----:B--2---:R-:W-:-:S05]  /*2c00*/  FMUL R11, R11, R8 ;  /* 0x000000080b0b7220 */ /* 0x004fca0000400000 */
[----:B------:R0:W-:Y:S04]  /*2c10*/  STS [RZ], R10 ;  /* 0x0000000aff007388 */ /* 0x0001e80000000800 */
[----:B------:R0:W-:Y:S04]  /*2c20*/  STS [0x8], R11 ;  /* 0x0000080bff007388 */ /* 0x0001e80000000800 */
[----:B------:R-:W-:Y:S06]  /*2c30*/  BAR.SYNC.DEFER_BLOCKING 0x0 ;  /* 0x0000000000007b1d */ /* 0x000fec0000010000 */
[----:B0-----:R-:W1:Y:S02]  /*2c40*/  LDS R2, [R2] ;  /* 0x0000000002027984 */ /* 0x001e640000000800 */
.L_x_47:
[----:B------:R-:W-:Y:S01]  /*2c50*/  IMAD.IADD R18, R3, 0x1, R14 ;  /* 0x0000000103127824 */ /* 0x000fe200078e020e */
[----:B------:R-:W-:Y:S01]  /*2c60*/  CS2R R8, SRZ ;  /* 0x0000000000087805 */ /* 0x000fe2000001ff00 */
[----:B------:R-:W-:Y:S01]  /*2c70*/  IMAD.MOV.U32 R19, RZ, RZ, 0x4 ;  /* 0x00000004ff137424 */ /* 0x000fe200078e00ff */
[----:B0-----:R-:W-:-:S02]  /*2c80*/  CS2R R10, SRZ ;  /* 0x00000000000a7805 */ /* 0x001fc4000001ff00 */
[----:B------:R-:W-:-:S05]  /*2c90*/  IADD3 R13, R18, 0x800, RZ ;  /* 0x00000800120d7810 */ /* 0x000fca0007ffe0ff */
[----:B------:R-:W-:-:S05]  /*2ca0*/  IMAD.WIDE R16, R13, R19, c[0x0][0x188] ;  /* 0x000062000d107625 */ /* 0x000fca00078e0213 */
[----:B------:R-:W2:Y:S01]  /*2cb0*/  @!P1 LDG.E.EF.128 R8, [R16.64] ;  /* 0x0000000610089981 */ /* 0x000ea2000c0e1d00 */
[----:B------:R-:W-:Y:S01]  /*2cc0*/  IADD3 R18, R18, 0x804, RZ ;  /* 0x0000080412127810 */ /* 0x000fe20007ffe0ff */
[----:B------:R-:W-:Y:S01]  /*2cd0*/  CS2R R4, SRZ ;  /* 0x0000000000047805 */ /* 0x000fe2000001ff00 */
[----:B------:R-:W-:-:S03]  /*2ce0*/  CS2R R6, SRZ ;  /* 0x0000000000067805 */ /* 0x000fc6000001ff00 */
[----:B------:R-:W-:-:S05]  /*2cf0*/  IMAD.WIDE R18, R18, R19, c[0x0][0x188] ;  /* 0x0000620012127625 */ /* 0x000fca00078e0213 */
[----:B------:R0:W3:Y:S01]  /*2d00*/  @!P1 LDG.E.EF.128 R4, [R18.64] ;  /* 0x0000000612049981 */ /* 0x0000e2000c0e1d00 */
[----:B------:R-:W-:Y:S01]  /*2d10*/  BSSY B0, `(.L_x_26) ;  /* 0x0000035000007945 */ /* 0x000fe20003800000 */
[----:B--2---:R-:W-:Y:S01]  /*2d20*/  FMUL R15, R8, R8 ;  /* 0x00000008080f7220 */ /* 0x004fe20000400000 */
[----:B------:R-:W-:-:S03]  /*2d30*/  FMUL R0, R9, R9 ;  /* 0x0000000909007220 */ /* 0x000fc60000400000 */
[----:B------:R-:W-:Y:S01]  /*2d40*/  FMUL R15, R15, R8 ;  /* 0x000000080f0f7220 */ /* 0x000fe20000400000 */
[----:B------:R-:W-:-:S03]  /*2d50*/  FMUL R0, R0, R9 ;  /* 0x0000000900007220 */ /* 0x000fc60000400000 */
[----:B------:R-:W-:Y:S01]  /*2d60*/  FFMA R15, R15, 0.044714998453855514526, R8 ;  /* 0x3d3727130f0f7823 */ /* 0x000fe20000000008 */
[----:B0-----:R-:W-:-:S03]  /*2d70*/  FFMA R19, R0, 0.044714998453855514526, R9 ;  /* 0x3d37271300137823 */ /* 0x001fc60000000009 */
[----:B------:R-:W-:-:S04]  /*2d80*/  FMUL R21, R15, 0.79788458347320556641 ;  /* 0x3f4c422a0f157820 */ /* 0x000fc80000400000 */
[----:B------:R-:W-:-:S05]  /*2d90*/  FADD.FTZ R20, |R21|, -RZ ;  /* 0x800000ff15147221 */ /* 0x000fca0000010200 */
[----:B------:R-:W-:-:S13]  /*2da0*/  FSETP.GE.AND P2, PT, R20, 0.60000002384185791016, PT ;  /* 0x3f19999a1400780b */ /* 0x000fda0003f46000 */
[C---:B------:R-:W-:Y:S01]  /*2db0*/  @P2 FMUL R15, R20.reuse, 2.8853900432586669922 ;  /* 0x4038aa3b140f2820 */ /* 0x040fe20000400000 */
[----:B------:R-:W-:Y:S01]  /*2dc0*/  @!P2 IMAD.MOV.U32 R18, RZ, RZ, 0x3c80f082 ;  /* 0x3c80f082ff12a424 */ /* 0x000fe200078e00ff */
[----:B------:R-:W-:Y:S01]  /*2dd0*/  @!P2 FMUL R17, R21, R21 ;  /* 0x000000151511a220 */ /* 0x000fe20000400000 */
[----:B------:R-:W-:Y:S01]  /*2de0*/  @P2 IMAD.MOV.U32 R23, RZ, RZ, 0x3f800000 ;  /* 0x3f800000ff172424 */ /* 0x000fe200078e00ff */
[----:B------:R-:W-:Y:S02]  /*2df0*/  @P2 FSETP.GE.AND P0, PT, R20, 9.010913848876953125, PT ;  /* 0x41102cb41400280b */ /* 0x000fe40003f06000 */
[----:B------:R-:W0:Y:S01]  /*2e00*/  @P2 MUFU.EX2 R15, R15 ;  /* 0x0000000f000f2308 */ /* 0x000e220000000800 */
[----:B------:R-:W-:-:S04]  /*2e10*/  @!P2 FFMA.FTZ R0, R17, R18, -0.052303962409496307373 ;  /* 0xbd563cae1100a423 */ /* 0x000fc80000010012 */
[----:B------:R-:W-:-:S04]  /*2e20*/  @!P2 FFMA.FTZ R0, R17, R0, 0.1331529766321182251 ;  /* 0x3e0859411100a423 */ /* 0x000fc80000010000 */
[----:B------:R-:W-:-:S04]  /*2e30*/  @!P2 FFMA.FTZ R0, R17, R0, -0.33332768082618713379 ;  /* 0xbeaaa9ed1100a423 */ /* 0x000fc80000010000 */
[----:B------:R-:W-:Y:S01]  /*2e40*/  @!P2 FFMA.FTZ R0, R17, R0, RZ ;  /* 0x000000001100a223 */ /* 0x000fe200000100ff */
[----:B0-----:R-:W-:-:S06]  /*2e50*/  @P2 FADD R16, R15, 1 ;  /* 0x3f8000000f102421 */ /* 0x001fcc0000000000 */
[----:B------:R-:W0:Y:S02]  /*2e60*/  @P2 MUFU.RCP R16, R16 ;  /* 0x0000001000102308 */ /* 0x000e240000001000 */
[----:B0-----:R-:W-:Y:S01]  /*2e70*/  @P2 FFMA.FTZ R18, R16, -2, R23 ;  /* 0xc000000010122823 */ /* 0x001fe20000010017 */
[----:B------:R-:W-:Y:S01]  /*2e80*/  FMUL R23, R19, 0.79788458347320556641 ;  /* 0x3f4c422a13177820 */ /* 0x000fe20000400000 */
[----:B------:R-:W-:Y:S01]  /*2e90*/  FMUL R19, R10, R10 ;  /* 0x0000000a0a137220 */ /* 0x000fe20000400000 */
[----:B------:R-:W-:Y:S02]  /*2ea0*/  FMUL R16, R11, R11 ;  /* 0x0000000b0b107220 */ /* 0x000fe40000400000 */
[----:B------:R-:W-:Y:S01]  /*2eb0*/  FADD.FTZ R20, |R23|, -RZ ;  /* 0x800000ff17147221 */ /* 0x000fe20000010200 */
[----:B------:R-:W-:Y:S01]  /*2ec0*/  @P2 FSEL R18, R18, 1, !P0 ;  /* 0x3f80000012122808 */ /* 0x000fe20004000000 */
[----:B------:R-:W-:-:S03]  /*2ed0*/  FMUL R19, R19, R10 ;  /* 0x0000000a13137220 */ /* 0x000fc60000400000 */
[----:B------:R-:W-:Y:S01]  /*2ee0*/  FSETP.GE.AND P0, PT, R20, 0.60000002384185791016, PT ;  /* 0x3f19999a1400780b */ /* 0x000fe20003f06000 */
[----:B------:R-:W-:Y:S01]  /*2ef0*/  FFMA R19, R19, 0.044714998453855514526, R10 ;  /* 0x3d37271313137823 */ /* 0x000fe2000000000a */
[----:B------:R-:W-:Y:S01]  /*2f00*/  @P2 LOP3.LUT R15, R18, 0x80000000, R21, 0xf8, !PT ;  /* 0x80000000120f2812 */ /* 0x000fe200078ef815 */
[----:B------:R-:W-:Y:S01]  /*2f10*/  @!P2 FFMA.FTZ R15, R21, R0, R21 ;  /* 0x00000000150fa223 */ /* 0x000fe20000010015 */
[----:B---3--:R-:W-:Y:S01]  /*2f20*/  FMUL R21, R4, R4 ;  /* 0x0000000404157220 */ /* 0x008fe20000400000 */
[----:B------:R-:W-:-:S08]  /*2f30*/  FMUL R18, R16, R11 ;  /* 0x0000000b10127220 */ /* 0x000fd00000400000 */
        /* <DEDUP_REMOVED lines=11> */
.L_x_27:
[----:B------:R-:W-:Y:S01]  /*2ff0*/  IMAD.MOV.U32 R0, RZ, RZ, 0x3c80f082 ;  /* 0x3c80f082ff007424 */ /* 0x000fe200078e00ff */
[----:B------:R-:W-:-:S04]  /*3000*/  FMUL R17, R23, R23 ;  /* 0x0000001717117220 */ /* 0x000fc80000400000 */
[----:B------:R-:W-:-:S04]  /*3010*/  FFMA.FTZ R0, R17, R0, -0.052303962409496307373 ;  /* 0xbd563cae11007423 */ /* 0x000fc80000010000 */
[----:B------:R-:W-:-:S04]  /*3020*/  FFMA.FTZ R0, R17, R0, 0.1331529766321182251 ;  /* 0x3e08594111007423 */ /* 0x000fc80000010000 */
[----:B------:R-:W-:-:S04]  /*3030*/  FFMA.FTZ R0, R17, R0, -0.33332768082618713379 ;  /* 0xbeaaa9ed11007423 */ /* 0x000fc80000010000 */
[----:B------:R-:W-:-:S04]  /*3040*/  FFMA.FTZ R0, R17, R0, RZ ;  /* 0x0000000011007223 */ /* 0x000fc800000100ff */
[----:B------:R-:W-:Y:S02]  /*3050*/  FFMA.FTZ R16, R23, R0, R23 ;  /* 0x0000000017107223 */ /* 0x000fe40000010017 */
.L_x_28:
[----:B------:R-:W-:Y:S05]  /*3060*/  BSYNC B0 ;  /* 0x0000000000007941 */ /* 0x000fea0003800000 */
.L_x_26:
        /* <DEDUP_REMOVED lines=18> */
.L_x_30:
[----:B------:R-:W-:Y:S01]  /*3190*/  IMAD.MOV.U32 R0, RZ, RZ, 0x3c80f082 ;  /* 0x3c80f082ff007424 */ /* 0x000fe200078e00ff */
[----:B------:R-:W-:-:S04]  /*31a0*/  FMUL R17, R22, R22 ;  /* 0x0000001616117220 */ /* 0x000fc80000400000 */
[----:B------:R-:W-:-:S04]  /*31b0*/  FFMA.FTZ R0, R17, R0, -0.052303962409496307373 ;  /* 0xbd563cae11007423 */ /* 0x000fc80000010000 */
[----:B------:R-:W-:-:S04]  /*31c0*/  FFMA.FTZ R0, R17, R0, 0.1331529766321182251 ;  /* 0x3e08594111007423 */ /* 0x000fc80000010000 */
[----:B------:R-:W-:-:S04]  /*31d0*/  FFMA.FTZ R0, R17, R0, -0.33332768082618713379 ;  /* 0xbeaaa9ed11007423 */ /* 0x000fc80000010000 */
[----:B------:R-:W-:-:S04]  /*31e0*/  FFMA.FTZ R0, R17, R0, RZ ;  /* 0x0000000011007223 */ /* 0x000fc800000100ff */
[----:B------:R-:W-:Y:S02]  /*31f0*/  FFMA.FTZ R17, R22, R0, R22 ;  /* 0x0000000016117223 */ /* 0x000fe40000010016 */
.L_x_31:
[----:B------:R-:W-:Y:S05]  /*3200*/  BSYNC B0 ;  /* 0x0000000000007941 */ /* 0x000fea0003800000 */
.L_x_29:
[----:B------:R-:W-:Y:S01]  /*3210*/  FMUL R23, R19, 0.79788458347320556641 ;  /* 0x3f4c422a13177820 */ /* 0x000fe20000400000 */
[----:B------:R-:W-:Y:S01]  /*3220*/  BSSY B0, `(.L_x_32) ;  /* 0x0000018000007945 */ /* 0x000fe20003800000 */
[----:B------:R-:W-:Y:S01]  /*3230*/  FFMA R22, R21, 0.044714998453855514526, R4 ;  /* 0x3d37271315167823 */ /* 0x000fe20000000004 */
[----:B------:R-:W-:Y:S01]  /*3240*/  FMUL R20, R20, R5 ;  /* 0x0000000514147220 */ /* 0x000fe20000400000 */
        /* <DEDUP_REMOVED lines=14> */
.L_x_33:
[----:B------:R-:W-:Y:S01]  /*3330*/  IMAD.MOV.U32 R0, RZ, RZ, 0x3c80f082 ;  /* 0x3c80f082ff007424 */ /* 0x000fe200078e00ff */
[----:B------:R-:W-:-:S04]  /*3340*/  FMUL R19, R23, R23 ;  /* 0x0000001717137220 */ /* 0x000fc80000400000 */
[----:B------:R-:W-:-:S04]  /*3350*/  FFMA.FTZ R0, R19, R0, -0.052303962409496307373 ;  /* 0xbd563cae13007423 */ /* 0x000fc80000010000 */
[----:B------:R-:W-:-:S04]  /*3360*/  FFMA.FTZ R0, R19, R0, 0.1331529766321182251 ;  /* 0x3e08594113007423 */ /* 0x000fc80000010000 */
[----:B------:R-:W-:-:S04]  /*3370*/  FFMA.FTZ R0, R19, R0, -0.33332768082618713379 ;  /* 0xbeaaa9ed13007423 */ /* 0x000fc80000010000 */
[----:B------:R-:W-:-:S04]  /*3380*/  FFMA.FTZ R0, R19, R0, RZ ;  /* 0x0000000013007223 */ /* 0x000fc800000100ff */
[----:B------:R-:W-:Y:S02]  /*3390*/  FFMA.FTZ R18, R23, R0, R23 ;  /* 0x0000000017127223 */ /* 0x000fe40000010017 */
.L_x_34:
[----:B------:R-:W-:Y:S05]  /*33a0*/  BSYNC B0 ;  /* 0x0000000000007941 */ /* 0x000fea0003800000 */
.L_x_32:
        /* <DEDUP_REMOVED lines=18> */
.L_x_36:
[----:B------:R-:W-:Y:S01]  /*34d0*/  IMAD.MOV.U32 R0, RZ, RZ, 0x3c80f082 ;  /* 0x3c80f082ff007424 */ /* 0x000fe200078e00ff */
[----:B------:R-:W-:-:S04]  /*34e0*/  FMUL R19, R24, R24 ;  /* 0x0000001818137220 */ /* 0x000fc80000400000 */
[----:B------:R-:W-:-:S04]  /*34f0*/  FFMA.FTZ R0, R19, R0, -0.052303962409496307373 ;  /* 0xbd563cae13007423 */ /* 0x000fc80000010000 */
[----:B------:R-:W-:-:S04]  /*3500*/  FFMA.FTZ R0, R19, R0, 0.1331529766321182251 ;  /* 0x3e08594113007423 */ /* 0x000fc80000010000 */
[----:B------:R-:W-:-:S04]  /*3510*/  FFMA.FTZ R0, R19, R0, -0.33332768082618713379 ;  /* 0xbeaaa9ed13007423 */ /* 0x000fc80000010000 */
[----:B------:R-:W-:-:S04]  /*3520*/  FFMA.FTZ R0, R19, R0, RZ ;  /* 0x0000000013007223 */ /* 0x000fc800000100ff */
[----:B------:R-:W-:Y:S02]  /*3530*/  FFMA.FTZ R19, R24, R0, R24 ;  /* 0x0000000018137223 */ /* 0x000fe40000010018 */
.L_x_37:
[----:B------:R-:W-:Y:S05]  /*3540*/  BSYNC B0 ;  /* 0x0000000000007941 */ /* 0x000fea0003800000 */
.L_x_35:
        /* <DEDUP_REMOVED lines=17> */
.L_x_39:
[----:B------:R-:W-:Y:S01]  /*3660*/  IMAD.MOV.U32 R0, RZ, RZ, 0x3c80f082 ;  /* 0x3c80f082ff007424 */ /* 0x000fe200078e00ff */
[----:B------:R-:W-:-:S04]  /*3670*/  FMUL R21, R25, R25 ;  /* 0x0000001919157220 */ /* 0x000fc80000400000 */
[----:B------:R-:W-:-:S04]  /*3680*/  FFMA.FTZ R0, R21, R0, -0.052303962409496307373 ;  /* 0xbd563cae15007423 */ /* 0x000fc80000010000 */
[----:B------:R-:W-:-:S04]  /*3690*/  FFMA.FTZ R0, R21, R0, 0.1331529766321182251 ;  /* 0x3e08594115007423 */ /* 0x000fc80000010000 */
[----:B------:R-:W-:-:S04]  /*36a0*/  FFMA.FTZ R0, R21, R0, -0.33332768082618713379 ;  /* 0xbeaaa9ed15007423 */ /* 0x000fc80000010000 */
[----:B------:R-:W-:-:S04]  /*36b0*/  FFMA.FTZ R0, R21, R0, RZ ;  /* 0x0000000015007223 */ /* 0x000fc800000100ff */
[----:B------:R-:W-:Y:S02]  /*36c0*/  FFMA.FTZ R20, R25, R0, R25 ;  /* 0x0000000019147223 */ /* 0x000fe40000010019 */
.L_x_40:
[----:B------:R-:W-:Y:S05]  /*36d0*/  BSYNC B0 ;  /* 0x0000000000007941 */ /* 0x000fea0003800000 */
.L_x_38:
        /* <DEDUP_REMOVED lines=16> */
.L_x_42:
[----:B------:R-:W-:Y:S01]  /*37e0*/  IMAD.MOV.U32 R0, RZ, RZ, 0x3c80f082 ;  /* 0x3c80f082ff007424 */ /* 0x000fe200078e00ff */
[----:B------:R-:W-:-:S04]  /*37f0*/  FMUL R21, R24, R24 ;  /* 0x0000001818157220 */ /* 0x000fc80000400000 */
[----:B------:R-:W-:-:S04]  /*3800*/  FFMA.FTZ R0, R21, R0, -0.052303962409496307373 ;  /* 0xbd563cae15007423 */ /* 0x000fc80000010000 */
[----:B------:R-:W-:-:S04]  /*3810*/  FFMA.FTZ R0, R21, R0, 0.1331529766321182251 ;  /* 0x3e08594115007423 */ /* 0x000fc80000010000 */
[----:B------:R-:W-:-:S04]  /*3820*/  FFMA.FTZ R0, R21, R0, -0.33332768082618713379 ;  /* 0xbeaaa9ed15007423 */ /* 0x000fc80000010000 */
[----:B------:R-:W-:-:S04]  /*3830*/  FFMA.FTZ R0, R21, R0, RZ ;  /* 0x0000000015007223 */ /* 0x000fc800000100ff */
[----:B------:R-:W-:Y:S02]  /*3840*/  FFMA.FTZ R21, R24, R0, R24 ;  /* 0x0000000018157223 */ /* 0x000fe40000010018 */
.L_x_43:
[----:B------:R-:W-:Y:S05]  /*3850*/  BSYNC B0 ;  /* 0x0000000000007941 */ /* 0x000fea0003800000 */
.L_x_41:
[----:B------:R-:W-:Y:S01]  /*3860*/  FMUL R25, R23, 0.79788458347320556641 ;  /* 0x3f4c422a17197820 */ /* 0x000fe20000400000 */
[----:B------:R-:W-:Y:S01]  /*3870*/  BSSY B0, `(.L_x_44) ;  /* 0x000001d000007945 */ /* 0x000fe20003800000 */
[----:B------:R-:W-:Y:S01]  /*3880*/  FMUL R8, R8, 0.5 ;  /* 0x3f00000008087820 */ /* 0x000fe20000400000 */
[----:B------:R-:W-:Y:S01]  /*3890*/  FMUL R9, R9, 0.5 ;  /* 0x3f00000009097820 */ /* 0x000fe20000400000 */
[----:B------:R-:W-:Y:S01]  /*38a0*/  FADD.FTZ R26, |R25|, -RZ ;  /* 0x800000ff191a7221 */ /* 0x000fe20000010200 */
[----:B------:R-:W-:Y:S01]  /*38b0*/  FMUL R10, R10, 0.5 ;  /* 0x3f0000000a0a7820 */ /* 0x000fe20000400000 */
[----:B------:R-:W-:Y:S01]  /*38c0*/  FMUL R11, R11, 0.5 ;  /* 0x3f0000000b0b7820 */ /* 0x000fe20000400000 */
[----:B------:R-:W-:Y:S01]  /*38d0*/  FMUL R22, R4, 0.5 ;  /* 0x3f00000004167820 */ /* 0x000fe20000400000 */
[----:B------:R-:W-:Y:S01]  /*38e0*/  FMUL R23, R5, 0.5 ;  /* 0x3f00000005177820 */ /* 0x000fe20000400000 */
[----:B------:R-:W-:Y:S01]  /*38f0*/  FSETP.GE.AND P0, PT, R26, 0.60000002384185791016, PT ;  /* 0x3f19999a1a00780b */ /* 0x000fe20003f06000 */
[----:B------:R-:W-:Y:S01]  /*3900*/  FMUL R24, R6, 0.5 ;  /* 0x3f00000006187820 */ /* 0x000fe20000400000 */
[----:B------:R-:W-:-:S11]  /*3910*/  FMUL R7, R7, 0.5 ;  /* 0x3f00000007077820 */ /* 0x000fd60000400000 */
        /* <DEDUP_REMOVED lines=11> */
.L_x_45:
[----:B------:R-:W-:Y:S01]  /*39d0*/  IMAD.MOV.U32 R0, RZ, RZ, 0x3c80f082 ;  /* 0x3c80f082ff007424 */ /* 0x000fe200078e00ff */
[----:B------:R-:W-:-:S04]  /*39e0*/  FMUL R5, R25, R25 ;  /* 0x0000001919057220 */ /* 0x000fc80000400000 */
[----:B------:R-:W-:-:S04]  /*39f0*/  FFMA.FTZ R0, R5, R0, -0.052303962409496307373 ;  /* 0xbd563cae05007423 */ /* 0x000fc80000010000 */
[----:B------:R-:W-:-:S04]  /*3a00*/  FFMA.FTZ R0, R5, R0, 0.1331529766321182251 ;  /* 0x3e08594105007423 */ /* 0x000fc80000010000 */
[----:B------:R-:W-:-:S04]  /*3a10*/  FFMA.FTZ R0, R5, R0, -0.33332768082618713379 ;  /* 0xbeaaa9ed05007423 */ /* 0x000fc80000010000 */
[----:B------:R-:W-:-:S04]  /*3a20*/  FFMA.FTZ R0, R5, R0, RZ ;  /* 0x0000000005007223 */ /* 0x000fc800000100ff */
[----:B------:R-:W-:Y:S02]  /*3a30*/  FFMA.FTZ R0, R0, R25, R25 ;  /* 0x0000001900007223 */ /* 0x000fe40000010019 */
.L_x_46:
[----:B------:R-:W-:Y:S05]  /*3a40*/  BSYNC B0 ;  /* 0x0000000000007941 */ /* 0x000fea0003800000 */
.L_x_44:
[----:B------:R-:W-:Y:S01]  /*3a50*/  FADD R16, R16, 1 ;  /* 0x3f80000010107421 */ /* 0x000fe20000000000 */
[----:B------:R-:W-:Y:S01]  /*3a60*/  FADD R18, R18, 1 ;  /* 0x3f80000012127421 */ /* 0x000fe20000000000 */
[----:B------:R-:W-:Y:S01]  /*3a70*/  FADD R17, R17, 1 ;  /* 0x3f80000011117421 */ /* 0x000fe20000000000 */
[----:B------:R-:W-:Y:S01]  /*3a80*/  FADD R15, R15, 1 ;  /* 0x3f8000000f0f7421 */ /* 0x000fe20000000000 */
[----:B------:R-:W-:Y:S01]  /*3a90*/  FMUL R5, R16, R9 ;  /* 0x0000000910057220 */ /* 0x000fe20000400000 */
[----:B------:R-:W-:Y:S01]  /*3aa0*/  FADD R0, R0, 1 ;  /* 0x3f80000000007421 */ /* 0x000fe20000000000 */
[----:B------:R-:W-:Y:S01]  /*3ab0*/  FMUL R17, R17, R10 ;  /* 0x0000000a11117220 */ /* 0x000fe20000400000 */
[----:B------:R-:W-:Y:S01]  /*3ac0*/  FMUL R15, R15, R8 ;  /* 0x000000080f0f7220 */ /* 0x000fe20000400000 */
[----:B-1----:R-:W-:Y:S01]  /*3ad0*/  FMUL R4, R2, R5 ;  /* 0x0000000502047220 */ /* 0x002fe20000400000 */
[----:B------:R-:W-:Y:S01]  /*3ae0*/  FMUL R5, R18, R11 ;  /* 0x0000000b12057220 */ /* 0x000fe20000400000 */
[C---:B------:R-:W-:Y:S01]  /*3af0*/  FMUL R17, R2.reuse, R17 ;  /* 0x0000001102117220 */ /* 0x040fe20000400000 */
[----:B------:R-:W-:Y:S01]  /*3b00*/  FMUL R15, R2, R15 ;  /* 0x0000000f020f7220 */ /* 0x000fe20000400000 */
[----:B------:R-:W-:Y:S01]  /*3b10*/  FMUL R7, R0, R7 ;  /* 0x0000000700077220 */ /* 0x000fe20000400000 */
[C---:B------:R-:W-:Y:S01]  /*3b20*/  FMUL R6, R2.reuse, R5 ;  /* 0x0000000502067220 */ /* 0x040fe20000400000 */
[----:B------:R-:W0:Y:S01]  /*3b30*/  FRND R4, R4 ;  /* 0x0000000400047307 */ /* 0x000e220000201000 */
[----:B------:R-:W-:Y:S01]  /*3b40*/  FADD R21, R21, 1 ;  /* 0x3f80000015157421 */ /* 0x000fe20000000000 */
[----:B------:R-:W-:Y:S01]  /*3b50*/  FMUL R7, R2, R7 ;  /* 0x0000000702077220 */ /* 0x000fe20000400000 */
[----:B------:R-:W-:Y:S01]  /*3b60*/  FADD R20, R20, 1 ;  /* 0x3f80000014147421 */ /* 0x000fe20000000000 */
[----:B------:R-:W-:Y:S01]  /*3b70*/  FADD R19, R19, 1 ;  /* 0x3f80000013137421 */ /* 0x000fe20000000000 */
[----:B------:R-:W-:-:S02]  /*3b80*/  FMUL R21, R21, R24 ;  /* 0x0000001815157220 */ /* 0x000fc40000400000 */
[----:B------:R-:W-:Y:S01]  /*3b90*/  FMUL R5, R20, R23 ;  /* 0x0000001714057220 */ /* 0x000fe20000400000 */
[----:B------:R-:W1:Y:S01]  /*3ba0*/  FRND R6, R6 ;  /* 0x0000000600067307 */ /* 0x000e620000201000 */
[C---:B------:R-:W-:Y:S01]  /*3bb0*/  FMUL R21, R2.reuse, R21 ;  /* 0x0000001502157220 */ /* 0x040fe20000400000 */
[----:B------:R-:W-:Y:S01]  /*3bc0*/  FMUL R19, R19, R22 ;  /* 0x0000001613137220 */ /* 0x000fe20000400000 */
[----:B------:R-:W-:-:S03]  /*3bd0*/  FMUL R5, R2, R5 ;  /* 0x0000000502057220 */ /* 0x000fc60000400000 */
[----:B------:R-:W-:Y:S02]  /*3be0*/  FMUL R19, R2, R19 ;  /* 0x0000001302137220 */ /* 0x000fe40000400000 */
[----:B------:R-:W2:Y:S01]  /*3bf0*/  FRND R17, R17 ;  /* 0x0000001100117307 */ /* 0x000ea20000201000 */
[----:B0-----:R-:W-:-:S07]  /*3c00*/  FSETP.GT.AND P0, PT, R4, -127, PT ;  /* 0xc2fe00000400780b */ /* 0x001fce0003f04000 */
[----:B------:R-:W0:Y:S01]  /*3c10*/  FRND R15, R15 ;  /* 0x0000000f000f7307 */ /* 0x000e220000201000 */
[C---:B-1----:R-:W-:Y:S02]  /*3c20*/  FSETP.GT.AND P2, PT, R6.reuse, -127, PT ;  /* 0xc2fe00000600780b */ /* 0x042fe40003f44000 */
[----:B------:R-:W-:-:S05]  /*3c30*/  FSETP.NAN.AND P4, PT, R6, R6, PT ;  /* 0x000000060600720b */ /* 0x000fca0003f88000 */
[----:B------:R-:W1:Y:S01]  /*3c40*/  FRND R7, R7 ;  /* 0x0000000700077307 */ /* 0x000e620000201000 */
[----:B--2---:R-:W-:-:S05]  /*3c50*/  FSETP.GT.AND P3, PT, R17, -127, PT ;  /* 0xc2fe00001100780b */ /* 0x004fca0003f64000 */
[----:B------:R-:W-:Y:S02]  /*3c60*/  @!P2 FSEL R6, R6, -127, P4 ;  /* 0xc2fe00000606a808 */ /* 0x000fe40002000000 */
[----:B------:R-:W2:Y:S01]  /*3c70*/  FRND R21, R21 ;  /* 0x0000001500157307 */ /* 0x000ea20000201000 */
[----:B------:R-:W-:Y:S02]  /*3c80*/  FSETP.NAN.AND P4, PT, R17, R17, PT ;  /* 0x000000111100720b */ /* 0x000fe40003f88000 */
[----:B0-----:R-:W-:-:S03]  /*3c90*/  FSETP.GT.AND P2, PT, R15, -127, PT ;  /* 0xc2fe00000f00780b */ /* 0x001fc60003f44000 */
[----:B------:R-:W-:Y:S02]  /*3ca0*/  @!P3 FSEL R17, R17, -127, P4 ;  /* 0xc2fe00001111b808 */ /* 0x000fe40002000000 */
[----:B------:R-:W0:Y:S01]  /*3cb0*/  FRND R5, R5 ;  /* 0x0000000500057307 */ /* 0x000e220000201000 */
[C---:B------:R-:W-:Y:S02]  /*3cc0*/  FSETP.NAN.AND P4, PT, R4.reuse, R4, PT ;  /* 0x000000040400720b */ /* 0x040fe40003f88000 */
[----:B-1----:R-:W-:Y:S02]  /*3cd0*/  FSETP.GT.AND P3, PT, R7, -127, PT ;  /* 0xc2fe00000700780b */ /* 0x002fe40003f64000 */
[----:B------:R-:W-:Y:S02]  /*3ce0*/  @!P0 FSEL R4, R4, -127, P4 ;  /* 0xc2fe000004048808 */ /* 0x000fe40002000000 */
[----:B------:R-:W-:Y:S01]  /*3cf0*/  FSETP.NAN.AND P4, PT, R15, R15, PT ;  /* 0x0000000f0f00720b */ /* 0x000fe20003f88000 */
[----:B------:R-:W1:Y:S01]  /*3d00*/  FRND R19, R19 ;  /* 0x0000001300137307 */ /* 0x000e620000201000 */
[----:B--2---:R-:W-:-:S02]  /*3d10*/  FSETP.GT.AND P0, PT, R21, -127, PT ;  /* 0xc2fe00001500780b */ /* 0x004fc40003f04000 */
[----:B------:R-:W-:Y:S02]  /*3d20*/  @!P2 FSEL R15, R15, -127, P4 ;  /* 0xc2fe00000f0fa808 */ /* 0x000fe40002000000 */
[----:B------:R-:W-:Y:S02]  /*3d30*/  FSETP.NAN.AND P2, PT, R7, R7, PT ;  /* 0x000000070700720b */ /* 0x000fe40003f48000 */
[----:B------:R-:W-:Y:S01]  /*3d40*/  FSETP.NAN.AND P5, PT, R21, R21, PT ;  /* 0x000000151500720b */ /* 0x000fe20003fa8000 */
[----:B------:R-:W2:Y:S01]  /*3d50*/  F2I.S16.TRUNC.NTZ R9, R6 ;  /* 0x0000000600097305 */ /* 0x000ea2000020e900 */
[----:B------:R-:W-:Y:S02]  /*3d60*/  @!P3 FSEL R7, R7, -127, P2 ;  /* 0xc2fe00000707b808 */ /* 0x000fe40001000000 */
[----:B------:R-:W-:Y:S02]  /*3d70*/  FSETP.GEU.AND P2, PT, R6, 127, PT ;  /* 0x42fe00000600780b */ /* 0x000fe40003f4e000 */
[----:B0-----:R-:W-:-:S02]  /*3d80*/  FSETP.GT.AND P4, PT, R5, -127, PT ;  /* 0xc2fe00000500780b */ /* 0x001fc40003f84000 */
[----:B------:R-:W-:Y:S01]  /*3d90*/  @!P0 FSEL R21, R21, -127, P5 ;  /* 0xc2fe000015158808 */ /* 0x000fe20002800000 */
[----:B------:R-:W0:Y:S01]  /*3da0*/  F2I.S16.TRUNC.NTZ R10, R17 ;  /* 0x00000011000a7305 */ /* 0x000e22000020e900 */
[----:B-1----:R-:W-:Y:S02]  /*3db0*/  FSETP.GT.AND P0, PT, R19, -127, PT ;  /* 0xc2fe00001300780b */ /* 0x002fe40003f04000 */
[----:B------:R-:W-:Y:S02]  /*3dc0*/  FSETP.GEU.AND P5, PT, R17, 127, PT ;  /* 0x42fe00001100780b */ /* 0x000fe40003fae000 */
[----:B------:R-:W-:Y:S02]  /*3dd0*/  FSETP.NAN.AND P3, PT, R6, R6, PT ;  /* 0x000000060600720b */ /* 0x000fe40003f68000 */
[----:B------:R-:W-:Y:S01]  /*3de0*/  FSETP.NAN.AND P6, PT, R5, R5, PT ;  /* 0x000000050500720b */ /* 0x000fe20003fc8000 */
[----:B------:R-:W1:Y:S01]  /*3df0*/  F2I.S16.TRUNC.NTZ R0, R4 ;  /* 0x0000000400007305 */ /* 0x000e62000020e900 */
[----:B--2---:R-:W-:-:S02]  /*3e00*/  LOP3.LUT R9, R9, 0xffff, RZ, 0xc0, !PT ;  /* 0x0000ffff09097812 */ /* 0x004fc400078ec0ff */
[----:B------:R-:W-:Y:S02]  /*3e10*/  @!P4 FSEL R5, R5, -127, P6 ;  /* 0xc2fe00000505c808 */ /* 0x000fe40003000000 */
[----:B------:R-:W-:Y:S02]  /*3e20*/  @P2 SEL R9, R9, 0x7f, P3 ;  /* 0x0000007f09092807 */ /* 0x000fe40001800000 */
[----:B------:R-:W-:Y:S01]  /*3e30*/  FSETP.NAN.AND P3, PT, R19, R19, PT ;  /* 0x000000131300720b */ /* 0x000fe20003f68000 */
[----:B------:R-:W2:Y:S01]  /*3e40*/  F2I.S16.TRUNC.NTZ R8, R15 ;  /* 0x0000000f00087305 */ /* 0x000ea2000020e900 */
[----:B------:R-:W-:Y:S02]  /*3e50*/  FSETP.GEU.AND P2, PT, R4, 127, PT ;  /* 0x42fe00000400780b */ /* 0x000fe40003f4e000 */
[----:B------:R-:W-:Y:S02]  /*3e60*/  FSETP.GEU.AND P4, PT, R15, 127, PT ;  /* 0x42fe00000f00780b */ /* 0x000fe40003f8e000 */
[----:B------:R-:W-:-:S02]  /*3e70*/  FSETP.NAN.AND P6, PT, R17, R17, PT ;  /* 0x000000111100720b */ /* 0x000fc40003fc8000 */
[----:B0-----:R-:W-:Y:S01]  /*3e80*/  LOP3.LUT R10, R10, 0xffff, RZ, 0xc0, !PT ;  /* 0x0000ffff0a0a7812 */ /* 0x001fe200078ec0ff */
[----:B------:R2:W0:Y:S01]  /*3e90*/  F2I.S16.TRUNC.NTZ R11, R7 ;  /* 0x00000007000b7305 */ /* 0x000422000020e900 */
[----:B------:R-:W-:Y:S02]  /*3ea0*/  @!P0 FSEL R19, R19, -127, P3 ;  /* 0xc2fe000013138808 */ /* 0x000fe40001800000 */
[----:B------:R-:W-:Y:S02]  /*3eb0*/  @P5 SEL R10, R10, 0x7f, P6 ;  /* 0x0000007f0a0a5807 */ /* 0x000fe40003000000 */
[----:B------:R-:W-:Y:S02]  /*3ec0*/  FSETP.NAN.AND P6, PT, R4, R4, PT ;  /* 0x000000040400720b */ /* 0x000fe40003fc8000 */
[C---:B------:R-:W-:Y:S01]  /*3ed0*/  FSETP.GEU.AND P3, PT, R7.reuse, 127, PT ;  /* 0x42fe00000700780b */ /* 0x040fe20003f6e000 */
[----:B------:R-:W3:Y:S01]  /*3ee0*/  F2I.S16.TRUNC.NTZ R6, R5 ;  /* 0x0000000500067305 */ /* 0x000ee2000020e900 */
[----:B------:R-:W-:-:S02]  /*3ef0*/  FSETP.NAN.AND P0, PT, R7, R7, PT ;  /* 0x000000070700720b */ /* 0x000fc40003f08000 */
[----:B------:R-:W-:Y:S02]  /*3f00*/  FSETP.NAN.AND P5, PT, R15, R15, PT ;  /* 0x0000000f0f00720b */ /* 0x000fe40003fa8000 */
[----:B-1----:R-:W-:Y:S02]  /*3f10*/  LOP3.LUT R0, R0, 0xffff, RZ, 0xc0, !PT ;  /* 0x0000ffff00007812 */ /* 0x002fe400078ec0ff */
[----:B--2---:R-:W-:Y:S01]  /*3f20*/  LOP3.LUT R7, R8, 0xffff, RZ, 0xc0, !PT ;  /* 0x0000ffff08077812 */ /* 0x004fe200078ec0ff */
[----:B------:R-:W1:Y:S01]  /*3f30*/  F2I.S16.TRUNC.NTZ R4, R19 ;  /* 0x0000001300047305 */ /* 0x000e62000020e900 */
[----:B------:R-:W-:Y:S02]  /*3f40*/  @P2 SEL R0, R0, 0x7f, P6 ;  /* 0x0000007f00002807 */ /* 0x000fe40003000000 */
[----:B------:R-:W-:Y:S02]  /*3f50*/  @P4 SEL R7, R7, 0x7f, P5 ;  /* 0x0000007f07074807 */ /* 0x000fe40002800000 */
[----:B------:R-:W-:-:S02]  /*3f60*/  FSETP.GEU.AND P6, PT, R5, 127, PT ;  /* 0x42fe00000500780b */ /* 0x000fc40003fce000 */
[----:B------:R-:W-:Y:S01]  /*3f70*/  FSETP.GEU.AND P4, PT, R19, 127, PT ;  /* 0x42fe00001300780b */ /* 0x000fe20003f8e000 */
[----:B------:R-:W2:Y:S01]  /*3f80*/  F2I.S16.TRUNC.NTZ R16, R21 ;  /* 0x0000001500107305 */ /* 0x000ea2000020e900 */
[----:B0-----:R-:W-:Y:S02]  /*3f90*/  LOP3.LUT R11, R11, 0xffff, RZ, 0xc0, !PT ;  /* 0x0000ffff0b0b7812 */ /* 0x001fe400078ec0ff */
[----:B---3--:R-:W-:Y:S02]  /*3fa0*/  LOP3.LUT R6, R6, 0xffff, RZ, 0xc0, !PT ;  /* 0x0000ffff06067812 */ /* 0x008fe400078ec0ff */
[----:B------:R-:W-:Y:S02]  /*3fb0*/  @P3 SEL R11, R11, 0x7f, P0 ;  /* 0x0000007f0b0b3807 */ /* 0x000fe40000000000 */
[----:B------:R-:W-:Y:S02]  /*3fc0*/  FSETP.NAN.AND P3, PT, R5, R5, PT ;  /* 0x000000050500720b */ /* 0x000fe40003f68000 */
[----:B------:R-:W-:-:S02]  /*3fd0*/  FSETP.NAN.AND P0, PT, R19, R19, PT ;  /* 0x000000131300720b */ /* 0x000fc40003f08000 */
[----:B-1----:R-:W-:Y:S02]  /*3fe0*/  LOP3.LUT R5, R4, 0xffff, RZ, 0xc0, !PT ;  /* 0x0000ffff04057812 */ /* 0x002fe400078ec0ff */
[----:B------:R-:W-:Y:S02]  /*3ff0*/  @P6 SEL R6, R6, 0x7f, P3 ;  /* 0x0000007f06066807 */ /* 0x000fe40001800000 */
[----:B------:R-:W-:Y:S02]  /*4000*/  @P4 SEL R5, R5, 0x7f, P0 ;  /* 0x0000007f05054807 */ /* 0x000fe40000000000 */
[----:B------:R-:W-:Y:S02]  /*4010*/  IADD3 R4, P0, R13, c[0x0][0x1a0], RZ ;  /* 0x000068000d047a10 */ /* 0x000fe40007f1e0ff */
[----:B------:R-:W-:Y:S02]  /*4020*/  FSETP.GEU.AND P2, PT, R21, 127, PT ;  /* 0x42fe00001500780b */ /* 0x000fe40003f4e000 */
[----:B------:R-:W-:-:S02]  /*4030*/  PRMT R6, R5, 0x3340, R6 ;  /* 0x0000334005067816 */ /* 0x000fc40000000006 */
[----:B------:R-:W-:Y:S02]  /*4040*/  LEA.HI.X.SX32 R5, R13, c[0x0][0x1a4], 0x1, P0 ;  /* 0x000069000d057a11 */ /* 0x000fe400000f0eff */
[----:B------:R-:W-:Y:S02]  /*4050*/  IADD3 R14, P0, R14, 0x800, RZ ;  /* 0x000008000e0e7810 */ /* 0x000fe40007f1e0ff */
[----:B------:R-:W-:Y:S02]  /*4060*/  FSETP.NAN.AND P5, PT, R21, R21, PT ;  /* 0x000000151500720b */ /* 0x000fe40003fa8000 */
[----:B--2---:R-:W-:Y:S01]  /*4070*/  LOP3.LUT R16, R16, 0xffff, RZ, 0xc0, !PT ;  /* 0x0000ffff10107812 */ /* 0x004fe200078ec0ff */
[----:B------:R-:W-:Y:S01]  /*4080*/  IMAD.X R12, RZ, RZ, R12, P0 ;  /* 0x000000ffff0c7224 */ /* 0x000fe200000e060c */
[----:B------:R-:W-:Y:S02]  /*4090*/  ISETP.GE.U32.AND P0, PT, R14, 0x2800, PT ;  /* 0x000028000e00780c */ /* 0x000fe40003f06070 */
[----:B------:R-:W-:-:S02]  /*40a0*/  @P2 SEL R16, R16, 0x7f, P5 ;  /* 0x0000007f10102807 */ /* 0x000fc40002800000 */
[----:B------:R-:W-:Y:S02]  /*40b0*/  ISETP.GE.U32.AND.EX P0, PT, R12, RZ, PT, P0 ;  /* 0x000000ff0c00720c */ /* 0x000fe40003f06100 */
[----:B------:R-:W-:Y:S02]  /*40c0*/  PRMT R9, R10, 0x3340, R9 ;  /* 0x000033400a097816 */ /* 0x000fe40000000009 */
[----:B------:R-:W-:Y:S02]  /*40d0*/  PRMT R0, R7, 0x3340, R0 ;  /* 0x0000334007007816 */ /* 0x000fe40000000000 */
[----:B------:R-:W-:Y:S02]  /*40e0*/  PRMT R11, R16, 0x3340, R11 ;  /* 0x00003340100b7816 */ /* 0x000fe4000000000b */
[----:B------:R-:W-:Y:S02]  /*40f0*/  PRMT R10, R0, 0x5410, R9 ;  /* 0x00005410000a7816 */ /* 0x000fe40000000009 */
[----:B------:R-:W-:-:S05]  /*4100*/  PRMT R11, R6, 0x5410, R11 ;  /* 0x00005410060b7816 */ /* 0x000fca000000000b */
[----:B------:R0:W-:Y:S01]  /*4110*/  @!P1 STG.E.64 [R4.64], R10 ;  /* 0x0000000a04009986 */ /* 0x0001e2000c101b06 */
[----:B------:R-:W-:Y:S05]  /*4120*/  @P0 EXIT ;  /* 0x000000000000094d */ /* 0x000fea0003800000 */
[----:B------:R-:W-:Y:S05]  /*4130*/  BRA `(.L_x_47) ;  /* 0xffffeb1000007947 */ /* 0x000fea000383ffff */
.L_x_48:
[----:B------:R-:W-:-:S00]  /*4140*/  BRA `(.L_x_48) ;  /* 0xfffffff000007947 */ /* 0x000fc0000383ffff */
[----:B------:R-:W-:-:S00]  /*4150*/  NOP ;  /* 0x0000000000007918 */ /* 0x000fc00000000000 */
        /* <DEDUP_REMOVED lines=10> */
.L_x_49:


//--------------------- .nv.global.init           --------------------------
	.section	.nv.global.init,"aw",@progbits
.nv.global.init:
	.type		_$_str,@object
	.size		_$_str,(.L_0 - _$_str)
_$_str:
        /*0000*/ 	.byte	0x5f, 0x5f, 0x43, 0x55, 0x44, 0x41, 0x5f, 0x46, 0x54, 0x5a, 0x00
.L_0:


//--------------------- .nv.shared.triton_red_fused__to_copy_add_amax_amin_clamp_gelu_mul_reciprocal_17 --------------------------
	.section	.nv.shared.triton_red_fused__to_copy_add_amax_amin_clamp_gelu_mul_reciprocal_17,"aw",@nobits
	.sectionflags	@""
	.align	16
